//
// Generated by NVIDIA NVVM Compiler
//
// Compiler Build ID: CL-36424714
// Cuda compilation tools, release 13.0, V13.0.88
// Based on NVVM 20.0.0
//

.version 9.0
.target sm_100
.address_size 64

	// .globl	candidate0
// _ZZ10candidate0E11data_shared has been demoted
// _ZZ10candidate0E13weight_shared has been demoted

.visible .entry candidate0(
	.param .u64 .ptr .align 1 candidate0_param_0,
	.param .u64 .ptr .align 1 candidate0_param_1,
	.param .u64 .ptr .align 1 candidate0_param_2,
	.param .u64 .ptr .align 1 candidate0_param_3
)
.maxntid 50
{
	.reg .pred 	%p<53>;
	.reg .b16 	%rs<145>;
	.reg .b32 	%r<408>;
	.reg .b32 	%f<794>;
	.reg .b64 	%rd<117>;
	// demoted variable
	.shared .align 4 .b8 _ZZ10candidate0E11data_shared[784];
	// demoted variable
	.shared .align 4 .b8 _ZZ10candidate0E13weight_shared[39200];
	ld.param.u64 	%rd7, [candidate0_param_0];
	ld.param.u64 	%rd8, [candidate0_param_1];
	cvta.to.global.u64 	%rd1, %rd8;
	cvta.to.global.u64 	%rd9, %rd7;
	mov.u32 	%r1, %tid.x;
	setp.lt.u32 	%p1, %r1, 49;
	shl.b32 	%r156, %r1, 4;
	mov.u32 	%r157, _ZZ10candidate0E11data_shared;
	add.s32 	%r2, %r157, %r156;
	shl.b32 	%r158, %r1, 2;
	mov.u32 	%r159, _ZZ10candidate0E13weight_shared;
	add.s32 	%r3, %r159, %r156;
	mov.u32 	%r4, %ctaid.x;
	mul.lo.s32 	%r160, %r4, 1254400;
	setp.gt.u32 	%p2, %r1, 48;
	selp.b32 	%r161, 25088, 0, %p2;
	add.s32 	%r162, %r161, %r160;
	add.s32 	%r163, %r158, -196;
	selp.b32 	%r164, %r158, %r163, %p1;
	add.s32 	%r358, %r162, %r164;
	cvt.u16.u32 	%rs1, %r158;
	add.s16 	%rs2, %rs1, 200;
	mul.hi.u16 	%rs3, %rs2, 335;
	mul.wide.u16 	%r165, %rs3, 25088;
	setp.lt.u32 	%p3, %r1, 48;
	selp.b32 	%r166, 4, -192, %p3;
	add.s16 	%rs4, %rs1, 400;
	mul.hi.u16 	%rs5, %rs4, 669;
	shr.u16 	%rs6, %rs5, 1;
	mul.wide.u16 	%r167, %rs6, 25088;
	setp.lt.u32 	%p4, %r1, 47;
	selp.b32 	%r168, 8, -188, %p4;
	add.s16 	%rs7, %rs1, 600;
	mul.hi.u16 	%rs8, %rs7, 669;
	shr.u16 	%rs9, %rs8, 1;
	mul.wide.u16 	%r169, %rs9, 25088;
	setp.lt.u32 	%p5, %r1, 46;
	selp.b32 	%r170, 12, -184, %p5;
	add.s16 	%rs10, %rs1, 800;
	mul.hi.u16 	%rs11, %rs10, 669;
	shr.u16 	%rs12, %rs11, 1;
	mul.wide.u16 	%r171, %rs12, 25088;
	setp.lt.u32 	%p6, %r1, 45;
	selp.b32 	%r172, 16, -180, %p6;
	add.s16 	%rs13, %rs1, 1000;
	mul.hi.u16 	%rs14, %rs13, 669;
	shr.u16 	%rs15, %rs14, 1;
	mul.wide.u16 	%r173, %rs15, 25088;
	setp.lt.u32 	%p7, %r1, 44;
	selp.b32 	%r174, 20, -176, %p7;
	add.s16 	%rs16, %rs1, 1200;
	mul.hi.u16 	%rs17, %rs16, 669;
	shr.u16 	%rs18, %rs17, 1;
	mul.wide.u16 	%r175, %rs18, 25088;
	setp.lt.u32 	%p8, %r1, 43;
	selp.b32 	%r176, 24, -172, %p8;
	add.s16 	%rs19, %rs1, 1400;
	mul.hi.u16 	%rs20, %rs19, 669;
	shr.u16 	%rs21, %rs20, 1;
	mul.wide.u16 	%r177, %rs21, 25088;
	setp.lt.u32 	%p9, %r1, 42;
	selp.b32 	%r178, 28, -168, %p9;
	add.s16 	%rs22, %rs1, 1600;
	mul.hi.u16 	%rs23, %rs22, 669;
	shr.u16 	%rs24, %rs23, 1;
	mul.wide.u16 	%r179, %rs24, 25088;
	setp.lt.u32 	%p10, %r1, 41;
	selp.b32 	%r180, 32, -164, %p10;
	add.s16 	%rs25, %rs1, 1800;
	mul.hi.u16 	%rs26, %rs25, 2675;
	shr.u16 	%rs27, %rs26, 3;
	mul.wide.u16 	%r181, %rs27, 25088;
	setp.lt.u32 	%p11, %r1, 40;
	selp.b32 	%r182, 36, -160, %p11;
	add.s16 	%rs28, %rs1, 2000;
	mul.hi.u16 	%rs29, %rs28, 2675;
	shr.u16 	%rs30, %rs29, 3;
	mul.wide.u16 	%r183, %rs30, 25088;
	setp.lt.u32 	%p12, %r1, 39;
	selp.b32 	%r184, 40, -156, %p12;
	add.s16 	%rs31, %rs1, 2200;
	mul.hi.u16 	%rs32, %rs31, 2675;
	shr.u16 	%rs33, %rs32, 3;
	mul.wide.u16 	%r185, %rs33, 25088;
	setp.lt.u32 	%p13, %r1, 38;
	selp.b32 	%r186, 44, -152, %p13;
	add.s16 	%rs34, %rs1, 2400;
	mul.hi.u16 	%rs35, %rs34, 2675;
	shr.u16 	%rs36, %rs35, 3;
	mul.wide.u16 	%r187, %rs36, 25088;
	setp.lt.u32 	%p14, %r1, 37;
	selp.b32 	%r188, 48, -148, %p14;
	add.s16 	%rs37, %rs1, 2600;
	mul.hi.u16 	%rs38, %rs37, 2675;
	shr.u16 	%rs39, %rs38, 3;
	mul.wide.u16 	%r189, %rs39, 25088;
	setp.lt.u32 	%p15, %r1, 36;
	selp.b32 	%r190, 52, -144, %p15;
	add.s16 	%rs40, %rs1, 2800;
	mul.hi.u16 	%rs41, %rs40, 2675;
	shr.u16 	%rs42, %rs41, 3;
	mul.wide.u16 	%r191, %rs42, 25088;
	setp.lt.u32 	%p16, %r1, 35;
	selp.b32 	%r192, 56, -140, %p16;
	add.s16 	%rs43, %rs1, 3000;
	mul.hi.u16 	%rs44, %rs43, 2675;
	shr.u16 	%rs45, %rs44, 3;
	mul.wide.u16 	%r193, %rs45, 25088;
	setp.lt.u32 	%p17, %r1, 34;
	selp.b32 	%r194, 60, -136, %p17;
	add.s16 	%rs46, %rs1, 3200;
	mul.hi.u16 	%rs47, %rs46, 2675;
	shr.u16 	%rs48, %rs47, 3;
	mul.wide.u16 	%r195, %rs48, 25088;
	setp.lt.u32 	%p18, %r1, 33;
	selp.b32 	%r196, 64, -132, %p18;
	add.s16 	%rs49, %rs1, 3400;
	mul.hi.u16 	%rs50, %rs49, 2675;
	shr.u16 	%rs51, %rs50, 3;
	mul.wide.u16 	%r197, %rs51, 25088;
	setp.lt.u32 	%p19, %r1, 32;
	selp.b32 	%r198, 68, -128, %p19;
	add.s16 	%rs52, %rs1, 3600;
	mul.hi.u16 	%rs53, %rs52, 2675;
	shr.u16 	%rs54, %rs53, 3;
	mul.wide.u16 	%r199, %rs54, 25088;
	setp.lt.u32 	%p20, %r1, 31;
	selp.b32 	%r200, 72, -124, %p20;
	add.s16 	%rs55, %rs1, 3800;
	mul.hi.u16 	%rs56, %rs55, 2675;
	shr.u16 	%rs57, %rs56, 3;
	mul.wide.u16 	%r201, %rs57, 25088;
	setp.lt.u32 	%p21, %r1, 30;
	selp.b32 	%r202, 76, -120, %p21;
	add.s16 	%rs58, %rs1, 4000;
	mul.hi.u16 	%rs59, %rs58, 2675;
	shr.u16 	%rs60, %rs59, 3;
	mul.wide.u16 	%r203, %rs60, 25088;
	setp.lt.u32 	%p22, %r1, 29;
	selp.b32 	%r204, 80, -116, %p22;
	add.s16 	%rs61, %rs1, 4200;
	mul.hi.u16 	%rs62, %rs61, 2675;
	shr.u16 	%rs63, %rs62, 3;
	mul.wide.u16 	%r205, %rs63, 25088;
	setp.lt.u32 	%p23, %r1, 28;
	selp.b32 	%r206, 84, -112, %p23;
	add.s16 	%rs64, %rs1, 4400;
	mul.hi.u16 	%rs65, %rs64, 2675;
	shr.u16 	%rs66, %rs65, 3;
	mul.wide.u16 	%r207, %rs66, 25088;
	setp.lt.u32 	%p24, %r1, 27;
	selp.b32 	%r208, 88, -108, %p24;
	add.s16 	%rs67, %rs1, 4600;
	mul.hi.u16 	%rs68, %rs67, 2675;
	shr.u16 	%rs69, %rs68, 3;
	mul.wide.u16 	%r209, %rs69, 25088;
	setp.lt.u32 	%p25, %r1, 26;
	selp.b32 	%r210, 92, -104, %p25;
	add.s16 	%rs70, %rs1, 4800;
	mul.hi.u16 	%rs71, %rs70, 2675;
	shr.u16 	%rs72, %rs71, 3;
	mul.wide.u16 	%r211, %rs72, 25088;
	setp.lt.u32 	%p26, %r1, 25;
	selp.b32 	%r212, 96, -100, %p26;
	add.s16 	%rs73, %rs1, 5000;
	mul.hi.u16 	%rs74, %rs73, 2675;
	shr.u16 	%rs75, %rs74, 3;
	mul.wide.u16 	%r213, %rs75, 25088;
	setp.lt.u32 	%p27, %r1, 24;
	selp.b32 	%r214, 100, -96, %p27;
	add.s16 	%rs76, %rs1, 5200;
	mul.hi.u16 	%rs77, %rs76, 2675;
	shr.u16 	%rs78, %rs77, 3;
	mul.wide.u16 	%r215, %rs78, 25088;
	setp.lt.u32 	%p28, %r1, 23;
	selp.b32 	%r216, 104, -92, %p28;
	add.s16 	%rs79, %rs1, 5400;
	mul.hi.u16 	%rs80, %rs79, 2675;
	shr.u16 	%rs81, %rs80, 3;
	mul.wide.u16 	%r217, %rs81, 25088;
	setp.lt.u32 	%p29, %r1, 22;
	selp.b32 	%r218, 108, -88, %p29;
	add.s16 	%rs82, %rs1, 5600;
	mul.hi.u16 	%rs83, %rs82, 2675;
	shr.u16 	%rs84, %rs83, 3;
	mul.wide.u16 	%r219, %rs84, 25088;
	setp.lt.u32 	%p30, %r1, 21;
	selp.b32 	%r220, 112, -84, %p30;
	add.s16 	%rs85, %rs1, 5800;
	mul.hi.u16 	%rs86, %rs85, 2675;
	shr.u16 	%rs87, %rs86, 3;
	mul.wide.u16 	%r221, %rs87, 25088;
	setp.lt.u32 	%p31, %r1, 20;
	selp.b32 	%r222, 116, -80, %p31;
	add.s16 	%rs88, %rs1, 6000;
	mul.hi.u16 	%rs89, %rs88, 2675;
	shr.u16 	%rs90, %rs89, 3;
	mul.wide.u16 	%r223, %rs90, 25088;
	setp.lt.u32 	%p32, %r1, 19;
	selp.b32 	%r224, 120, -76, %p32;
	add.s16 	%rs91, %rs1, 6200;
	mul.hi.u16 	%rs92, %rs91, 2675;
	shr.u16 	%rs93, %rs92, 3;
	mul.wide.u16 	%r225, %rs93, 25088;
	setp.lt.u32 	%p33, %r1, 18;
	selp.b32 	%r226, 124, -72, %p33;
	or.b16  	%rs94, %rs1, 6400;
	mul.hi.u16 	%rs95, %rs94, 2675;
	shr.u16 	%rs96, %rs95, 3;
	mul.wide.u16 	%r227, %rs96, 25088;
	setp.lt.u32 	%p34, %r1, 17;
	selp.b32 	%r228, 128, -68, %p34;
	add.s16 	%rs97, %rs1, 6600;
	mul.hi.u16 	%rs98, %rs97, 2675;
	shr.u16 	%rs99, %rs98, 3;
	mul.wide.u16 	%r229, %rs99, 25088;
	setp.lt.u32 	%p35, %r1, 16;
	selp.b32 	%r230, 132, -64, %p35;
	add.s16 	%rs100, %rs1, 6800;
	mul.hi.u16 	%rs101, %rs100, 2675;
	shr.u16 	%rs102, %rs101, 3;
	mul.wide.u16 	%r231, %rs102, 25088;
	setp.lt.u32 	%p36, %r1, 15;
	selp.b32 	%r232, 136, -60, %p36;
	add.s16 	%rs103, %rs1, 7000;
	mul.hi.u16 	%rs104, %rs103, 2675;
	shr.u16 	%rs105, %rs104, 3;
	mul.wide.u16 	%r233, %rs105, 25088;
	setp.lt.u32 	%p37, %r1, 14;
	selp.b32 	%r234, 140, -56, %p37;
	add.s16 	%rs106, %rs1, 7200;
	mul.hi.u16 	%rs107, %rs106, 2675;
	shr.u16 	%rs108, %rs107, 3;
	mul.wide.u16 	%r235, %rs108, 25088;
	setp.lt.u32 	%p38, %r1, 13;
	selp.b32 	%r236, 144, -52, %p38;
	add.s16 	%rs109, %rs1, 7400;
	mul.hi.u16 	%rs110, %rs109, 2675;
	shr.u16 	%rs111, %rs110, 3;
	mul.wide.u16 	%r237, %rs111, 25088;
	setp.lt.u32 	%p39, %r1, 12;
	selp.b32 	%r238, 148, -48, %p39;
	add.s16 	%rs112, %rs1, 7600;
	mul.hi.u16 	%rs113, %rs112, 2675;
	shr.u16 	%rs114, %rs113, 3;
	mul.wide.u16 	%r239, %rs114, 25088;
	setp.lt.u32 	%p40, %r1, 11;
	selp.b32 	%r240, 152, -44, %p40;
	add.s16 	%rs115, %rs1, 7800;
	mul.hi.u16 	%rs116, %rs115, 2675;
	shr.u16 	%rs117, %rs116, 3;
	mul.wide.u16 	%r241, %rs117, 25088;
	setp.lt.u32 	%p41, %r1, 10;
	selp.b32 	%r242, 156, -40, %p41;
	add.s16 	%rs118, %rs1, 8000;
	mul.hi.u16 	%rs119, %rs118, 2675;
	shr.u16 	%rs120, %rs119, 3;
	mul.wide.u16 	%r243, %rs120, 25088;
	setp.lt.u32 	%p42, %r1, 9;
	selp.b32 	%r244, 160, -36, %p42;
	add.s16 	%rs121, %rs1, 8200;
	mul.hi.u16 	%rs122, %rs121, 2675;
	shr.u16 	%rs123, %rs122, 3;
	mul.wide.u16 	%r245, %rs123, 25088;
	setp.lt.u32 	%p43, %r1, 8;
	selp.b32 	%r246, 164, -32, %p43;
	add.s16 	%rs124, %rs1, 8400;
	mul.hi.u16 	%rs125, %rs124, 2675;
	shr.u16 	%rs126, %rs125, 3;
	mul.wide.u16 	%r247, %rs126, 25088;
	setp.lt.u32 	%p44, %r1, 7;
	selp.b32 	%r248, 168, -28, %p44;
	add.s16 	%rs127, %rs1, 8600;
	mul.hi.u16 	%rs128, %rs127, 2675;
	shr.u16 	%rs129, %rs128, 3;
	mul.wide.u16 	%r249, %rs129, 25088;
	setp.lt.u32 	%p45, %r1, 6;
	selp.b32 	%r250, 172, -24, %p45;
	add.s16 	%rs130, %rs1, 8800;
	mul.hi.u16 	%rs131, %rs130, 2675;
	shr.u16 	%rs132, %rs131, 3;
	mul.wide.u16 	%r251, %rs132, 25088;
	setp.lt.u32 	%p46, %r1, 5;
	selp.b32 	%r252, 176, -20, %p46;
	add.s16 	%rs133, %rs1, 9000;
	mul.hi.u16 	%rs134, %rs133, 2675;
	shr.u16 	%rs135, %rs134, 3;
	mul.wide.u16 	%r253, %rs135, 25088;
	setp.lt.u32 	%p47, %r1, 4;
	selp.b32 	%r254, 180, -16, %p47;
	add.s16 	%rs136, %rs1, 9200;
	mul.hi.u16 	%rs137, %rs136, 2675;
	shr.u16 	%rs138, %rs137, 3;
	mul.wide.u16 	%r255, %rs138, 25088;
	setp.lt.u32 	%p48, %r1, 3;
	selp.b32 	%r256, 184, -12, %p48;
	add.s16 	%rs139, %rs1, 9400;
	mul.hi.u16 	%rs140, %rs139, 2675;
	shr.u16 	%rs141, %rs140, 3;
	mul.wide.u16 	%r257, %rs141, 25088;
	setp.lt.u32 	%p49, %r1, 2;
	selp.b32 	%r258, 188, -8, %p49;
	add.s16 	%rs142, %rs1, 9600;
	mul.hi.u16 	%rs143, %rs142, 2675;
	shr.u16 	%rs144, %rs143, 3;
	mul.wide.u16 	%r259, %rs144, 25088;
	add.s32 	%r260, %r158, -4;
	setp.eq.s32 	%p50, %r1, 0;
	selp.b32 	%r261, 192, %r260, %p50;
	mad.lo.s32 	%r6, %r1, 768, %r3;
	add.s32 	%r262, %r261, %r160;
	add.s32 	%r406, %r262, %r259;
	add.s32 	%r263, %r258, %r160;
	add.s32 	%r264, %r263, %r257;
	add.s32 	%r405, %r264, %r158;
	add.s32 	%r265, %r256, %r160;
	add.s32 	%r266, %r265, %r255;
	add.s32 	%r404, %r266, %r158;
	add.s32 	%r267, %r254, %r160;
	add.s32 	%r268, %r267, %r253;
	add.s32 	%r403, %r268, %r158;
	add.s32 	%r269, %r252, %r160;
	add.s32 	%r270, %r269, %r251;
	add.s32 	%r402, %r270, %r158;
	add.s32 	%r271, %r250, %r160;
	add.s32 	%r272, %r271, %r249;
	add.s32 	%r401, %r272, %r158;
	add.s32 	%r273, %r248, %r160;
	add.s32 	%r274, %r273, %r247;
	add.s32 	%r400, %r274, %r158;
	add.s32 	%r275, %r246, %r160;
	add.s32 	%r276, %r275, %r245;
	add.s32 	%r399, %r276, %r158;
	add.s32 	%r277, %r244, %r160;
	add.s32 	%r278, %r277, %r243;
	add.s32 	%r398, %r278, %r158;
	add.s32 	%r279, %r242, %r160;
	add.s32 	%r280, %r279, %r241;
	add.s32 	%r397, %r280, %r158;
	add.s32 	%r281, %r240, %r160;
	add.s32 	%r282, %r281, %r239;
	add.s32 	%r396, %r282, %r158;
	add.s32 	%r283, %r238, %r160;
	add.s32 	%r284, %r283, %r237;
	add.s32 	%r395, %r284, %r158;
	add.s32 	%r285, %r236, %r160;
	add.s32 	%r286, %r285, %r235;
	add.s32 	%r394, %r286, %r158;
	add.s32 	%r287, %r234, %r160;
	add.s32 	%r288, %r287, %r233;
	add.s32 	%r393, %r288, %r158;
	add.s32 	%r289, %r232, %r160;
	add.s32 	%r290, %r289, %r231;
	add.s32 	%r392, %r290, %r158;
	add.s32 	%r291, %r230, %r160;
	add.s32 	%r292, %r291, %r229;
	add.s32 	%r391, %r292, %r158;
	add.s32 	%r293, %r228, %r160;
	add.s32 	%r294, %r293, %r227;
	add.s32 	%r390, %r294, %r158;
	add.s32 	%r295, %r226, %r160;
	add.s32 	%r296, %r295, %r225;
	add.s32 	%r389, %r296, %r158;
	add.s32 	%r297, %r224, %r160;
	add.s32 	%r298, %r297, %r223;
	add.s32 	%r388, %r298, %r158;
	add.s32 	%r299, %r222, %r160;
	add.s32 	%r300, %r299, %r221;
	add.s32 	%r387, %r300, %r158;
	add.s32 	%r301, %r220, %r160;
	add.s32 	%r302, %r301, %r219;
	add.s32 	%r386, %r302, %r158;
	add.s32 	%r303, %r218, %r160;
	add.s32 	%r304, %r303, %r217;
	add.s32 	%r385, %r304, %r158;
	add.s32 	%r305, %r216, %r160;
	add.s32 	%r306, %r305, %r215;
	add.s32 	%r384, %r306, %r158;
	add.s32 	%r307, %r214, %r160;
	add.s32 	%r308, %r307, %r213;
	add.s32 	%r383, %r308, %r158;
	add.s32 	%r309, %r212, %r160;
	add.s32 	%r310, %r309, %r211;
	add.s32 	%r382, %r310, %r158;
	add.s32 	%r311, %r210, %r160;
	add.s32 	%r312, %r311, %r209;
	add.s32 	%r381, %r312, %r158;
	add.s32 	%r313, %r208, %r160;
	add.s32 	%r314, %r313, %r207;
	add.s32 	%r380, %r314, %r158;
	add.s32 	%r315, %r206, %r160;
	add.s32 	%r316, %r315, %r205;
	add.s32 	%r379, %r316, %r158;
	add.s32 	%r317, %r204, %r160;
	add.s32 	%r318, %r317, %r203;
	add.s32 	%r378, %r318, %r158;
	add.s32 	%r319, %r202, %r160;
	add.s32 	%r320, %r319, %r201;
	add.s32 	%r377, %r320, %r158;
	add.s32 	%r321, %r200, %r160;
	add.s32 	%r322, %r321, %r199;
	add.s32 	%r376, %r322, %r158;
	add.s32 	%r323, %r198, %r160;
	add.s32 	%r324, %r323, %r197;
	add.s32 	%r375, %r324, %r158;
	add.s32 	%r325, %r196, %r160;
	add.s32 	%r326, %r325, %r195;
	add.s32 	%r374, %r326, %r158;
	add.s32 	%r327, %r194, %r160;
	add.s32 	%r328, %r327, %r193;
	add.s32 	%r373, %r328, %r158;
	add.s32 	%r329, %r192, %r160;
	add.s32 	%r330, %r329, %r191;
	add.s32 	%r372, %r330, %r158;
	add.s32 	%r331, %r190, %r160;
	add.s32 	%r332, %r331, %r189;
	add.s32 	%r371, %r332, %r158;
	add.s32 	%r333, %r188, %r160;
	add.s32 	%r334, %r333, %r187;
	add.s32 	%r370, %r334, %r158;
	add.s32 	%r335, %r186, %r160;
	add.s32 	%r336, %r335, %r185;
	add.s32 	%r369, %r336, %r158;
	add.s32 	%r337, %r184, %r160;
	add.s32 	%r338, %r337, %r183;
	add.s32 	%r368, %r338, %r158;
	add.s32 	%r339, %r182, %r160;
	add.s32 	%r340, %r339, %r181;
	add.s32 	%r367, %r340, %r158;
	add.s32 	%r341, %r180, %r160;
	add.s32 	%r342, %r341, %r179;
	add.s32 	%r366, %r342, %r158;
	add.s32 	%r343, %r178, %r160;
	add.s32 	%r344, %r343, %r177;
	add.s32 	%r365, %r344, %r158;
	add.s32 	%r345, %r176, %r160;
	add.s32 	%r346, %r345, %r175;
	add.s32 	%r364, %r346, %r158;
	add.s32 	%r347, %r174, %r160;
	add.s32 	%r348, %r347, %r173;
	add.s32 	%r363, %r348, %r158;
	add.s32 	%r349, %r172, %r160;
	add.s32 	%r350, %r349, %r171;
	add.s32 	%r362, %r350, %r158;
	add.s32 	%r351, %r170, %r160;
	add.s32 	%r352, %r351, %r169;
	add.s32 	%r361, %r352, %r158;
	add.s32 	%r353, %r168, %r160;
	add.s32 	%r354, %r353, %r167;
	add.s32 	%r360, %r354, %r158;
	add.s32 	%r355, %r166, %r160;
	add.s32 	%r356, %r355, %r165;
	add.s32 	%r359, %r356, %r158;
	mul.wide.u32 	%rd10, %r1, 16;
	add.s64 	%rd116, %rd9, %rd10;
	mov.f32 	%f793, 0f00000000;
	mov.b32 	%r407, 0;
$L__BB0_1:
	setp.gt.u32 	%p51, %r1, 48;
	bar.sync 	0;
	@%p51 bra 	$L__BB0_3;
	ld.global.nc.v4.f32 	{%f4, %f5, %f6, %f7}, [%rd116];
	st.shared.v4.f32 	[%r2], {%f4, %f5, %f6, %f7};
$L__BB0_3:
	mul.wide.u32 	%rd11, %r358, 4;
	add.s64 	%rd12, %rd1, %rd11;
	ld.global.nc.v4.f32 	{%f8, %f9, %f10, %f11}, [%rd12];
	st.shared.v4.f32 	[%r3], {%f8, %f9, %f10, %f11};
	mul.wide.u32 	%rd13, %r359, 4;
	add.s64 	%rd14, %rd1, %rd13;
	ld.global.nc.v4.f32 	{%f12, %f13, %f14, %f15}, [%rd14];
	st.shared.v4.f32 	[%r3+800], {%f12, %f13, %f14, %f15};
	mul.wide.u32 	%rd15, %r360, 4;
	add.s64 	%rd16, %rd1, %rd15;
	ld.global.nc.v4.f32 	{%f16, %f17, %f18, %f19}, [%rd16];
	st.shared.v4.f32 	[%r3+1600], {%f16, %f17, %f18, %f19};
	mul.wide.u32 	%rd17, %r361, 4;
	add.s64 	%rd18, %rd1, %rd17;
	ld.global.nc.v4.f32 	{%f20, %f21, %f22, %f23}, [%rd18];
	st.shared.v4.f32 	[%r3+2400], {%f20, %f21, %f22, %f23};
	mul.wide.u32 	%rd19, %r362, 4;
	add.s64 	%rd20, %rd1, %rd19;
	ld.global.nc.v4.f32 	{%f24, %f25, %f26, %f27}, [%rd20];
	st.shared.v4.f32 	[%r3+3200], {%f24, %f25, %f26, %f27};
	mul.wide.u32 	%rd21, %r363, 4;
	add.s64 	%rd22, %rd1, %rd21;
	ld.global.nc.v4.f32 	{%f28, %f29, %f30, %f31}, [%rd22];
	st.shared.v4.f32 	[%r3+4000], {%f28, %f29, %f30, %f31};
	mul.wide.u32 	%rd23, %r364, 4;
	add.s64 	%rd24, %rd1, %rd23;
	ld.global.nc.v4.f32 	{%f32, %f33, %f34, %f35}, [%rd24];
	st.shared.v4.f32 	[%r3+4800], {%f32, %f33, %f34, %f35};
	mul.wide.u32 	%rd25, %r365, 4;
	add.s64 	%rd26, %rd1, %rd25;
	ld.global.nc.v4.f32 	{%f36, %f37, %f38, %f39}, [%rd26];
	st.shared.v4.f32 	[%r3+5600], {%f36, %f37, %f38, %f39};
	mul.wide.u32 	%rd27, %r366, 4;
	add.s64 	%rd28, %rd1, %rd27;
	ld.global.nc.v4.f32 	{%f40, %f41, %f42, %f43}, [%rd28];
	st.shared.v4.f32 	[%r3+6400], {%f40, %f41, %f42, %f43};
	mul.wide.u32 	%rd29, %r367, 4;
	add.s64 	%rd30, %rd1, %rd29;
	ld.global.nc.v4.f32 	{%f44, %f45, %f46, %f47}, [%rd30];
	st.shared.v4.f32 	[%r3+7200], {%f44, %f45, %f46, %f47};
	mul.wide.u32 	%rd31, %r368, 4;
	add.s64 	%rd32, %rd1, %rd31;
	ld.global.nc.v4.f32 	{%f48, %f49, %f50, %f51}, [%rd32];
	st.shared.v4.f32 	[%r3+8000], {%f48, %f49, %f50, %f51};
	mul.wide.u32 	%rd33, %r369, 4;
	add.s64 	%rd34, %rd1, %rd33;
	ld.global.nc.v4.f32 	{%f52, %f53, %f54, %f55}, [%rd34];
	st.shared.v4.f32 	[%r3+8800], {%f52, %f53, %f54, %f55};
	mul.wide.u32 	%rd35, %r370, 4;
	add.s64 	%rd36, %rd1, %rd35;
	ld.global.nc.v4.f32 	{%f56, %f57, %f58, %f59}, [%rd36];
	st.shared.v4.f32 	[%r3+9600], {%f56, %f57, %f58, %f59};
	mul.wide.u32 	%rd37, %r371, 4;
	add.s64 	%rd38, %rd1, %rd37;
	ld.global.nc.v4.f32 	{%f60, %f61, %f62, %f63}, [%rd38];
	st.shared.v4.f32 	[%r3+10400], {%f60, %f61, %f62, %f63};
	mul.wide.u32 	%rd39, %r372, 4;
	add.s64 	%rd40, %rd1, %rd39;
	ld.global.nc.v4.f32 	{%f64, %f65, %f66, %f67}, [%rd40];
	st.shared.v4.f32 	[%r3+11200], {%f64, %f65, %f66, %f67};
	mul.wide.u32 	%rd41, %r373, 4;
	add.s64 	%rd42, %rd1, %rd41;
	ld.global.nc.v4.f32 	{%f68, %f69, %f70, %f71}, [%rd42];
	st.shared.v4.f32 	[%r3+12000], {%f68, %f69, %f70, %f71};
	mul.wide.u32 	%rd43, %r374, 4;
	add.s64 	%rd44, %rd1, %rd43;
	ld.global.nc.v4.f32 	{%f72, %f73, %f74, %f75}, [%rd44];
	st.shared.v4.f32 	[%r3+12800], {%f72, %f73, %f74, %f75};
	mul.wide.u32 	%rd45, %r375, 4;
	add.s64 	%rd46, %rd1, %rd45;
	ld.global.nc.v4.f32 	{%f76, %f77, %f78, %f79}, [%rd46];
	st.shared.v4.f32 	[%r3+13600], {%f76, %f77, %f78, %f79};
	mul.wide.u32 	%rd47, %r376, 4;
	add.s64 	%rd48, %rd1, %rd47;
	ld.global.nc.v4.f32 	{%f80, %f81, %f82, %f83}, [%rd48];
	st.shared.v4.f32 	[%r3+14400], {%f80, %f81, %f82, %f83};
	mul.wide.u32 	%rd49, %r377, 4;
	add.s64 	%rd50, %rd1, %rd49;
	ld.global.nc.v4.f32 	{%f84, %f85, %f86, %f87}, [%rd50];
	st.shared.v4.f32 	[%r3+15200], {%f84, %f85, %f86, %f87};
	mul.wide.u32 	%rd51, %r378, 4;
	add.s64 	%rd52, %rd1, %rd51;
	ld.global.nc.v4.f32 	{%f88, %f89, %f90, %f91}, [%rd52];
	st.shared.v4.f32 	[%r3+16000], {%f88, %f89, %f90, %f91};
	mul.wide.u32 	%rd53, %r379, 4;
	add.s64 	%rd54, %rd1, %rd53;
	ld.global.nc.v4.f32 	{%f92, %f93, %f94, %f95}, [%rd54];
	st.shared.v4.f32 	[%r3+16800], {%f92, %f93, %f94, %f95};
	mul.wide.u32 	%rd55, %r380, 4;
	add.s64 	%rd56, %rd1, %rd55;
	ld.global.nc.v4.f32 	{%f96, %f97, %f98, %f99}, [%rd56];
	st.shared.v4.f32 	[%r3+17600], {%f96, %f97, %f98, %f99};
	mul.wide.u32 	%rd57, %r381, 4;
	add.s64 	%rd58, %rd1, %rd57;
	ld.global.nc.v4.f32 	{%f100, %f101, %f102, %f103}, [%rd58];
	st.shared.v4.f32 	[%r3+18400], {%f100, %f101, %f102, %f103};
	mul.wide.u32 	%rd59, %r382, 4;
	add.s64 	%rd60, %rd1, %rd59;
	ld.global.nc.v4.f32 	{%f104, %f105, %f106, %f107}, [%rd60];
	st.shared.v4.f32 	[%r3+19200], {%f104, %f105, %f106, %f107};
	mul.wide.u32 	%rd61, %r383, 4;
	add.s64 	%rd62, %rd1, %rd61;
	ld.global.nc.v4.f32 	{%f108, %f109, %f110, %f111}, [%rd62];
	st.shared.v4.f32 	[%r3+20000], {%f108, %f109, %f110, %f111};
	mul.wide.u32 	%rd63, %r384, 4;
	add.s64 	%rd64, %rd1, %rd63;
	ld.global.nc.v4.f32 	{%f112, %f113, %f114, %f115}, [%rd64];
	st.shared.v4.f32 	[%r3+20800], {%f112, %f113, %f114, %f115};
	mul.wide.u32 	%rd65, %r385, 4;
	add.s64 	%rd66, %rd1, %rd65;
	ld.global.nc.v4.f32 	{%f116, %f117, %f118, %f119}, [%rd66];
	st.shared.v4.f32 	[%r3+21600], {%f116, %f117, %f118, %f119};
	mul.wide.u32 	%rd67, %r386, 4;
	add.s64 	%rd68, %rd1, %rd67;
	ld.global.nc.v4.f32 	{%f120, %f121, %f122, %f123}, [%rd68];
	st.shared.v4.f32 	[%r3+22400], {%f120, %f121, %f122, %f123};
	mul.wide.u32 	%rd69, %r387, 4;
	add.s64 	%rd70, %rd1, %rd69;
	ld.global.nc.v4.f32 	{%f124, %f125, %f126, %f127}, [%rd70];
	st.shared.v4.f32 	[%r3+23200], {%f124, %f125, %f126, %f127};
	mul.wide.u32 	%rd71, %r388, 4;
	add.s64 	%rd72, %rd1, %rd71;
	ld.global.nc.v4.f32 	{%f128, %f129, %f130, %f131}, [%rd72];
	st.shared.v4.f32 	[%r3+24000], {%f128, %f129, %f130, %f131};
	mul.wide.u32 	%rd73, %r389, 4;
	add.s64 	%rd74, %rd1, %rd73;
	ld.global.nc.v4.f32 	{%f132, %f133, %f134, %f135}, [%rd74];
	st.shared.v4.f32 	[%r3+24800], {%f132, %f133, %f134, %f135};
	mul.wide.u32 	%rd75, %r390, 4;
	add.s64 	%rd76, %rd1, %rd75;
	ld.global.nc.v4.f32 	{%f136, %f137, %f138, %f139}, [%rd76];
	st.shared.v4.f32 	[%r3+25600], {%f136, %f137, %f138, %f139};
	mul.wide.u32 	%rd77, %r391, 4;
	add.s64 	%rd78, %rd1, %rd77;
	ld.global.nc.v4.f32 	{%f140, %f141, %f142, %f143}, [%rd78];
	st.shared.v4.f32 	[%r3+26400], {%f140, %f141, %f142, %f143};
	mul.wide.u32 	%rd79, %r392, 4;
	add.s64 	%rd80, %rd1, %rd79;
	ld.global.nc.v4.f32 	{%f144, %f145, %f146, %f147}, [%rd80];
	st.shared.v4.f32 	[%r3+27200], {%f144, %f145, %f146, %f147};
	mul.wide.u32 	%rd81, %r393, 4;
	add.s64 	%rd82, %rd1, %rd81;
	ld.global.nc.v4.f32 	{%f148, %f149, %f150, %f151}, [%rd82];
	st.shared.v4.f32 	[%r3+28000], {%f148, %f149, %f150, %f151};
	mul.wide.u32 	%rd83, %r394, 4;
	add.s64 	%rd84, %rd1, %rd83;
	ld.global.nc.v4.f32 	{%f152, %f153, %f154, %f155}, [%rd84];
	st.shared.v4.f32 	[%r3+28800], {%f152, %f153, %f154, %f155};
	mul.wide.u32 	%rd85, %r395, 4;
	add.s64 	%rd86, %rd1, %rd85;
	ld.global.nc.v4.f32 	{%f156, %f157, %f158, %f159}, [%rd86];
	st.shared.v4.f32 	[%r3+29600], {%f156, %f157, %f158, %f159};
	mul.wide.u32 	%rd87, %r396, 4;
	add.s64 	%rd88, %rd1, %rd87;
	ld.global.nc.v4.f32 	{%f160, %f161, %f162, %f163}, [%rd88];
	st.shared.v4.f32 	[%r3+30400], {%f160, %f161, %f162, %f163};
	mul.wide.u32 	%rd89, %r397, 4;
	add.s64 	%rd90, %rd1, %rd89;
	ld.global.nc.v4.f32 	{%f164, %f165, %f166, %f167}, [%rd90];
	st.shared.v4.f32 	[%r3+31200], {%f164, %f165, %f166, %f167};
	mul.wide.u32 	%rd91, %r398, 4;
	add.s64 	%rd92, %rd1, %rd91;
	ld.global.nc.v4.f32 	{%f168, %f169, %f170, %f171}, [%rd92];
	st.shared.v4.f32 	[%r3+32000], {%f168, %f169, %f170, %f171};
	mul.wide.u32 	%rd93, %r399, 4;
	add.s64 	%rd94, %rd1, %rd93;
	ld.global.nc.v4.f32 	{%f172, %f173, %f174, %f175}, [%rd94];
	st.shared.v4.f32 	[%r3+32800], {%f172, %f173, %f174, %f175};
	mul.wide.u32 	%rd95, %r400, 4;
	add.s64 	%rd96, %rd1, %rd95;
	ld.global.nc.v4.f32 	{%f176, %f177, %f178, %f179}, [%rd96];
	st.shared.v4.f32 	[%r3+33600], {%f176, %f177, %f178, %f179};
	mul.wide.u32 	%rd97, %r401, 4;
	add.s64 	%rd98, %rd1, %rd97;
	ld.global.nc.v4.f32 	{%f180, %f181, %f182, %f183}, [%rd98];
	st.shared.v4.f32 	[%r3+34400], {%f180, %f181, %f182, %f183};
	mul.wide.u32 	%rd99, %r402, 4;
	add.s64 	%rd100, %rd1, %rd99;
	ld.global.nc.v4.f32 	{%f184, %f185, %f186, %f187}, [%rd100];
	st.shared.v4.f32 	[%r3+35200], {%f184, %f185, %f186, %f187};
	mul.wide.u32 	%rd101, %r403, 4;
	add.s64 	%rd102, %rd1, %rd101;
	ld.global.nc.v4.f32 	{%f188, %f189, %f190, %f191}, [%rd102];
	st.shared.v4.f32 	[%r3+36000], {%f188, %f189, %f190, %f191};
	mul.wide.u32 	%rd103, %r404, 4;
	add.s64 	%rd104, %rd1, %rd103;
	ld.global.nc.v4.f32 	{%f192, %f193, %f194, %f195}, [%rd104];
	st.shared.v4.f32 	[%r3+36800], {%f192, %f193, %f194, %f195};
	mul.wide.u32 	%rd105, %r405, 4;
	add.s64 	%rd106, %rd1, %rd105;
	ld.global.nc.v4.f32 	{%f196, %f197, %f198, %f199}, [%rd106];
	st.shared.v4.f32 	[%r3+37600], {%f196, %f197, %f198, %f199};
	mul.wide.u32 	%rd107, %r406, 4;
	add.s64 	%rd108, %rd1, %rd107;
	ld.global.nc.v4.f32 	{%f200, %f201, %f202, %f203}, [%rd108];
	st.shared.v4.f32 	[%r3+38400], {%f200, %f201, %f202, %f203};
	bar.sync 	0;
	ld.shared.f32 	%f204, [_ZZ10candidate0E11data_shared];
	ld.shared.f32 	%f205, [%r6];
	fma.rn.f32 	%f206, %f204, %f205, %f793;
	ld.shared.f32 	%f207, [_ZZ10candidate0E11data_shared+4];
	ld.shared.f32 	%f208, [%r6+4];
	fma.rn.f32 	%f209, %f207, %f208, %f206;
	ld.shared.f32 	%f210, [_ZZ10candidate0E11data_shared+8];
	ld.shared.f32 	%f211, [%r6+8];
	fma.rn.f32 	%f212, %f210, %f211, %f209;
	ld.shared.f32 	%f213, [_ZZ10candidate0E11data_shared+12];
	ld.shared.f32 	%f214, [%r6+12];
	fma.rn.f32 	%f215, %f213, %f214, %f212;
	ld.shared.f32 	%f216, [_ZZ10candidate0E11data_shared+16];
	ld.shared.f32 	%f217, [%r6+16];
	fma.rn.f32 	%f218, %f216, %f217, %f215;
	ld.shared.f32 	%f219, [_ZZ10candidate0E11data_shared+20];
	ld.shared.f32 	%f220, [%r6+20];
	fma.rn.f32 	%f221, %f219, %f220, %f218;
	ld.shared.f32 	%f222, [_ZZ10candidate0E11data_shared+24];
	ld.shared.f32 	%f223, [%r6+24];
	fma.rn.f32 	%f224, %f222, %f223, %f221;
	ld.shared.f32 	%f225, [_ZZ10candidate0E11data_shared+28];
	ld.shared.f32 	%f226, [%r6+28];
	fma.rn.f32 	%f227, %f225, %f226, %f224;
	ld.shared.f32 	%f228, [_ZZ10candidate0E11data_shared+32];
	ld.shared.f32 	%f229, [%r6+32];
	fma.rn.f32 	%f230, %f228, %f229, %f227;
	ld.shared.f32 	%f231, [_ZZ10candidate0E11data_shared+36];
	ld.shared.f32 	%f232, [%r6+36];
	fma.rn.f32 	%f233, %f231, %f232, %f230;
	ld.shared.f32 	%f234, [_ZZ10candidate0E11data_shared+40];
	ld.shared.f32 	%f235, [%r6+40];
	fma.rn.f32 	%f236, %f234, %f235, %f233;
	ld.shared.f32 	%f237, [_ZZ10candidate0E11data_shared+44];
	ld.shared.f32 	%f238, [%r6+44];
	fma.rn.f32 	%f239, %f237, %f238, %f236;
	ld.shared.f32 	%f240, [_ZZ10candidate0E11data_shared+48];
	ld.shared.f32 	%f241, [%r6+48];
	fma.rn.f32 	%f242, %f240, %f241, %f239;
	ld.shared.f32 	%f243, [_ZZ10candidate0E11data_shared+52];
	ld.shared.f32 	%f244, [%r6+52];
	fma.rn.f32 	%f245, %f243, %f244, %f242;
	ld.shared.f32 	%f246, [_ZZ10candidate0E11data_shared+56];
	ld.shared.f32 	%f247, [%r6+56];
	fma.rn.f32 	%f248, %f246, %f247, %f245;
	ld.shared.f32 	%f249, [_ZZ10candidate0E11data_shared+60];
	ld.shared.f32 	%f250, [%r6+60];
	fma.rn.f32 	%f251, %f249, %f250, %f248;
	ld.shared.f32 	%f252, [_ZZ10candidate0E11data_shared+64];
	ld.shared.f32 	%f253, [%r6+64];
	fma.rn.f32 	%f254, %f252, %f253, %f251;
	ld.shared.f32 	%f255, [_ZZ10candidate0E11data_shared+68];
	ld.shared.f32 	%f256, [%r6+68];
	fma.rn.f32 	%f257, %f255, %f256, %f254;
	ld.shared.f32 	%f258, [_ZZ10candidate0E11data_shared+72];
	ld.shared.f32 	%f259, [%r6+72];
	fma.rn.f32 	%f260, %f258, %f259, %f257;
	ld.shared.f32 	%f261, [_ZZ10candidate0E11data_shared+76];
	ld.shared.f32 	%f262, [%r6+76];
	fma.rn.f32 	%f263, %f261, %f262, %f260;
	ld.shared.f32 	%f264, [_ZZ10candidate0E11data_shared+80];
	ld.shared.f32 	%f265, [%r6+80];
	fma.rn.f32 	%f266, %f264, %f265, %f263;
	ld.shared.f32 	%f267, [_ZZ10candidate0E11data_shared+84];
	ld.shared.f32 	%f268, [%r6+84];
	fma.rn.f32 	%f269, %f267, %f268, %f266;
	ld.shared.f32 	%f270, [_ZZ10candidate0E11data_shared+88];
	ld.shared.f32 	%f271, [%r6+88];
	fma.rn.f32 	%f272, %f270, %f271, %f269;
	ld.shared.f32 	%f273, [_ZZ10candidate0E11data_shared+92];
	ld.shared.f32 	%f274, [%r6+92];
	fma.rn.f32 	%f275, %f273, %f274, %f272;
	ld.shared.f32 	%f276, [_ZZ10candidate0E11data_shared+96];
	ld.shared.f32 	%f277, [%r6+96];
	fma.rn.f32 	%f278, %f276, %f277, %f275;
	ld.shared.f32 	%f279, [_ZZ10candidate0E11data_shared+100];
	ld.shared.f32 	%f280, [%r6+100];
	fma.rn.f32 	%f281, %f279, %f280, %f278;
	ld.shared.f32 	%f282, [_ZZ10candidate0E11data_shared+104];
	ld.shared.f32 	%f283, [%r6+104];
	fma.rn.f32 	%f284, %f282, %f283, %f281;
	ld.shared.f32 	%f285, [_ZZ10candidate0E11data_shared+108];
	ld.shared.f32 	%f286, [%r6+108];
	fma.rn.f32 	%f287, %f285, %f286, %f284;
	ld.shared.f32 	%f288, [_ZZ10candidate0E11data_shared+112];
	ld.shared.f32 	%f289, [%r6+112];
	fma.rn.f32 	%f290, %f288, %f289, %f287;
	ld.shared.f32 	%f291, [_ZZ10candidate0E11data_shared+116];
	ld.shared.f32 	%f292, [%r6+116];
	fma.rn.f32 	%f293, %f291, %f292, %f290;
	ld.shared.f32 	%f294, [_ZZ10candidate0E11data_shared+120];
	ld.shared.f32 	%f295, [%r6+120];
	fma.rn.f32 	%f296, %f294, %f295, %f293;
	ld.shared.f32 	%f297, [_ZZ10candidate0E11data_shared+124];
	ld.shared.f32 	%f298, [%r6+124];
	fma.rn.f32 	%f299, %f297, %f298, %f296;
	ld.shared.f32 	%f300, [_ZZ10candidate0E11data_shared+128];
	ld.shared.f32 	%f301, [%r6+128];
	fma.rn.f32 	%f302, %f300, %f301, %f299;
	ld.shared.f32 	%f303, [_ZZ10candidate0E11data_shared+132];
	ld.shared.f32 	%f304, [%r6+132];
	fma.rn.f32 	%f305, %f303, %f304, %f302;
	ld.shared.f32 	%f306, [_ZZ10candidate0E11data_shared+136];
	ld.shared.f32 	%f307, [%r6+136];
	fma.rn.f32 	%f308, %f306, %f307, %f305;
	ld.shared.f32 	%f309, [_ZZ10candidate0E11data_shared+140];
	ld.shared.f32 	%f310, [%r6+140];
	fma.rn.f32 	%f311, %f309, %f310, %f308;
	ld.shared.f32 	%f312, [_ZZ10candidate0E11data_shared+144];
	ld.shared.f32 	%f313, [%r6+144];
	fma.rn.f32 	%f314, %f312, %f313, %f311;
	ld.shared.f32 	%f315, [_ZZ10candidate0E11data_shared+148];
	ld.shared.f32 	%f316, [%r6+148];
	fma.rn.f32 	%f317, %f315, %f316, %f314;
	ld.shared.f32 	%f318, [_ZZ10candidate0E11data_shared+152];
	ld.shared.f32 	%f319, [%r6+152];
	fma.rn.f32 	%f320, %f318, %f319, %f317;
	ld.shared.f32 	%f321, [_ZZ10candidate0E11data_shared+156];
	ld.shared.f32 	%f322, [%r6+156];
	fma.rn.f32 	%f323, %f321, %f322, %f320;
	ld.shared.f32 	%f324, [_ZZ10candidate0E11data_shared+160];
	ld.shared.f32 	%f325, [%r6+160];
	fma.rn.f32 	%f326, %f324, %f325, %f323;
	ld.shared.f32 	%f327, [_ZZ10candidate0E11data_shared+164];
	ld.shared.f32 	%f328, [%r6+164];
	fma.rn.f32 	%f329, %f327, %f328, %f326;
	ld.shared.f32 	%f330, [_ZZ10candidate0E11data_shared+168];
	ld.shared.f32 	%f331, [%r6+168];
	fma.rn.f32 	%f332, %f330, %f331, %f329;
	ld.shared.f32 	%f333, [_ZZ10candidate0E11data_shared+172];
	ld.shared.f32 	%f334, [%r6+172];
	fma.rn.f32 	%f335, %f333, %f334, %f332;
	ld.shared.f32 	%f336, [_ZZ10candidate0E11data_shared+176];
	ld.shared.f32 	%f337, [%r6+176];
	fma.rn.f32 	%f338, %f336, %f337, %f335;
	ld.shared.f32 	%f339, [_ZZ10candidate0E11data_shared+180];
	ld.shared.f32 	%f340, [%r6+180];
	fma.rn.f32 	%f341, %f339, %f340, %f338;
	ld.shared.f32 	%f342, [_ZZ10candidate0E11data_shared+184];
	ld.shared.f32 	%f343, [%r6+184];
	fma.rn.f32 	%f344, %f342, %f343, %f341;
	ld.shared.f32 	%f345, [_ZZ10candidate0E11data_shared+188];
	ld.shared.f32 	%f346, [%r6+188];
	fma.rn.f32 	%f347, %f345, %f346, %f344;
	ld.shared.f32 	%f348, [_ZZ10candidate0E11data_shared+192];
	ld.shared.f32 	%f349, [%r6+192];
	fma.rn.f32 	%f350, %f348, %f349, %f347;
	ld.shared.f32 	%f351, [_ZZ10candidate0E11data_shared+196];
	ld.shared.f32 	%f352, [%r6+196];
	fma.rn.f32 	%f353, %f351, %f352, %f350;
	ld.shared.f32 	%f354, [_ZZ10candidate0E11data_shared+200];
	ld.shared.f32 	%f355, [%r6+200];
	fma.rn.f32 	%f356, %f354, %f355, %f353;
	ld.shared.f32 	%f357, [_ZZ10candidate0E11data_shared+204];
	ld.shared.f32 	%f358, [%r6+204];
	fma.rn.f32 	%f359, %f357, %f358, %f356;
	ld.shared.f32 	%f360, [_ZZ10candidate0E11data_shared+208];
	ld.shared.f32 	%f361, [%r6+208];
	fma.rn.f32 	%f362, %f360, %f361, %f359;
	ld.shared.f32 	%f363, [_ZZ10candidate0E11data_shared+212];
	ld.shared.f32 	%f364, [%r6+212];
	fma.rn.f32 	%f365, %f363, %f364, %f362;
	ld.shared.f32 	%f366, [_ZZ10candidate0E11data_shared+216];
	ld.shared.f32 	%f367, [%r6+216];
	fma.rn.f32 	%f368, %f366, %f367, %f365;
	ld.shared.f32 	%f369, [_ZZ10candidate0E11data_shared+220];
	ld.shared.f32 	%f370, [%r6+220];
	fma.rn.f32 	%f371, %f369, %f370, %f368;
	ld.shared.f32 	%f372, [_ZZ10candidate0E11data_shared+224];
	ld.shared.f32 	%f373, [%r6+224];
	fma.rn.f32 	%f374, %f372, %f373, %f371;
	ld.shared.f32 	%f375, [_ZZ10candidate0E11data_shared+228];
	ld.shared.f32 	%f376, [%r6+228];
	fma.rn.f32 	%f377, %f375, %f376, %f374;
	ld.shared.f32 	%f378, [_ZZ10candidate0E11data_shared+232];
	ld.shared.f32 	%f379, [%r6+232];
	fma.rn.f32 	%f380, %f378, %f379, %f377;
	ld.shared.f32 	%f381, [_ZZ10candidate0E11data_shared+236];
	ld.shared.f32 	%f382, [%r6+236];
	fma.rn.f32 	%f383, %f381, %f382, %f380;
	ld.shared.f32 	%f384, [_ZZ10candidate0E11data_shared+240];
	ld.shared.f32 	%f385, [%r6+240];
	fma.rn.f32 	%f386, %f384, %f385, %f383;
	ld.shared.f32 	%f387, [_ZZ10candidate0E11data_shared+244];
	ld.shared.f32 	%f388, [%r6+244];
	fma.rn.f32 	%f389, %f387, %f388, %f386;
	ld.shared.f32 	%f390, [_ZZ10candidate0E11data_shared+248];
	ld.shared.f32 	%f391, [%r6+248];
	fma.rn.f32 	%f392, %f390, %f391, %f389;
	ld.shared.f32 	%f393, [_ZZ10candidate0E11data_shared+252];
	ld.shared.f32 	%f394, [%r6+252];
	fma.rn.f32 	%f395, %f393, %f394, %f392;
	ld.shared.f32 	%f396, [_ZZ10candidate0E11data_shared+256];
	ld.shared.f32 	%f397, [%r6+256];
	fma.rn.f32 	%f398, %f396, %f397, %f395;
	ld.shared.f32 	%f399, [_ZZ10candidate0E11data_shared+260];
	ld.shared.f32 	%f400, [%r6+260];
	fma.rn.f32 	%f401, %f399, %f400, %f398;
	ld.shared.f32 	%f402, [_ZZ10candidate0E11data_shared+264];
	ld.shared.f32 	%f403, [%r6+264];
	fma.rn.f32 	%f404, %f402, %f403, %f401;
	ld.shared.f32 	%f405, [_ZZ10candidate0E11data_shared+268];
	ld.shared.f32 	%f406, [%r6+268];
	fma.rn.f32 	%f407, %f405, %f406, %f404;
	ld.shared.f32 	%f408, [_ZZ10candidate0E11data_shared+272];
	ld.shared.f32 	%f409, [%r6+272];
	fma.rn.f32 	%f410, %f408, %f409, %f407;
	ld.shared.f32 	%f411, [_ZZ10candidate0E11data_shared+276];
	ld.shared.f32 	%f412, [%r6+276];
	fma.rn.f32 	%f413, %f411, %f412, %f410;
	ld.shared.f32 	%f414, [_ZZ10candidate0E11data_shared+280];
	ld.shared.f32 	%f415, [%r6+280];
	fma.rn.f32 	%f416, %f414, %f415, %f413;
	ld.shared.f32 	%f417, [_ZZ10candidate0E11data_shared+284];
	ld.shared.f32 	%f418, [%r6+284];
	fma.rn.f32 	%f419, %f417, %f418, %f416;
	ld.shared.f32 	%f420, [_ZZ10candidate0E11data_shared+288];
	ld.shared.f32 	%f421, [%r6+288];
	fma.rn.f32 	%f422, %f420, %f421, %f419;
	ld.shared.f32 	%f423, [_ZZ10candidate0E11data_shared+292];
	ld.shared.f32 	%f424, [%r6+292];
	fma.rn.f32 	%f425, %f423, %f424, %f422;
	ld.shared.f32 	%f426, [_ZZ10candidate0E11data_shared+296];
	ld.shared.f32 	%f427, [%r6+296];
	fma.rn.f32 	%f428, %f426, %f427, %f425;
	ld.shared.f32 	%f429, [_ZZ10candidate0E11data_shared+300];
	ld.shared.f32 	%f430, [%r6+300];
	fma.rn.f32 	%f431, %f429, %f430, %f428;
	ld.shared.f32 	%f432, [_ZZ10candidate0E11data_shared+304];
	ld.shared.f32 	%f433, [%r6+304];
	fma.rn.f32 	%f434, %f432, %f433, %f431;
	ld.shared.f32 	%f435, [_ZZ10candidate0E11data_shared+308];
	ld.shared.f32 	%f436, [%r6+308];
	fma.rn.f32 	%f437, %f435, %f436, %f434;
	ld.shared.f32 	%f438, [_ZZ10candidate0E11data_shared+312];
	ld.shared.f32 	%f439, [%r6+312];
	fma.rn.f32 	%f440, %f438, %f439, %f437;
	ld.shared.f32 	%f441, [_ZZ10candidate0E11data_shared+316];
	ld.shared.f32 	%f442, [%r6+316];
	fma.rn.f32 	%f443, %f441, %f442, %f440;
	ld.shared.f32 	%f444, [_ZZ10candidate0E11data_shared+320];
	ld.shared.f32 	%f445, [%r6+320];
	fma.rn.f32 	%f446, %f444, %f445, %f443;
	ld.shared.f32 	%f447, [_ZZ10candidate0E11data_shared+324];
	ld.shared.f32 	%f448, [%r6+324];
	fma.rn.f32 	%f449, %f447, %f448, %f446;
	ld.shared.f32 	%f450, [_ZZ10candidate0E11data_shared+328];
	ld.shared.f32 	%f451, [%r6+328];
	fma.rn.f32 	%f452, %f450, %f451, %f449;
	ld.shared.f32 	%f453, [_ZZ10candidate0E11data_shared+332];
	ld.shared.f32 	%f454, [%r6+332];
	fma.rn.f32 	%f455, %f453, %f454, %f452;
	ld.shared.f32 	%f456, [_ZZ10candidate0E11data_shared+336];
	ld.shared.f32 	%f457, [%r6+336];
	fma.rn.f32 	%f458, %f456, %f457, %f455;
	ld.shared.f32 	%f459, [_ZZ10candidate0E11data_shared+340];
	ld.shared.f32 	%f460, [%r6+340];
	fma.rn.f32 	%f461, %f459, %f460, %f458;
	ld.shared.f32 	%f462, [_ZZ10candidate0E11data_shared+344];
	ld.shared.f32 	%f463, [%r6+344];
	fma.rn.f32 	%f464, %f462, %f463, %f461;
	ld.shared.f32 	%f465, [_ZZ10candidate0E11data_shared+348];
	ld.shared.f32 	%f466, [%r6+348];
	fma.rn.f32 	%f467, %f465, %f466, %f464;
	ld.shared.f32 	%f468, [_ZZ10candidate0E11data_shared+352];
	ld.shared.f32 	%f469, [%r6+352];
	fma.rn.f32 	%f470, %f468, %f469, %f467;
	ld.shared.f32 	%f471, [_ZZ10candidate0E11data_shared+356];
	ld.shared.f32 	%f472, [%r6+356];
	fma.rn.f32 	%f473, %f471, %f472, %f470;
	ld.shared.f32 	%f474, [_ZZ10candidate0E11data_shared+360];
	ld.shared.f32 	%f475, [%r6+360];
	fma.rn.f32 	%f476, %f474, %f475, %f473;
	ld.shared.f32 	%f477, [_ZZ10candidate0E11data_shared+364];
	ld.shared.f32 	%f478, [%r6+364];
	fma.rn.f32 	%f479, %f477, %f478, %f476;
	ld.shared.f32 	%f480, [_ZZ10candidate0E11data_shared+368];
	ld.shared.f32 	%f481, [%r6+368];
	fma.rn.f32 	%f482, %f480, %f481, %f479;
	ld.shared.f32 	%f483, [_ZZ10candidate0E11data_shared+372];
	ld.shared.f32 	%f484, [%r6+372];
	fma.rn.f32 	%f485, %f483, %f484, %f482;
	ld.shared.f32 	%f486, [_ZZ10candidate0E11data_shared+376];
	ld.shared.f32 	%f487, [%r6+376];
	fma.rn.f32 	%f488, %f486, %f487, %f485;
	ld.shared.f32 	%f489, [_ZZ10candidate0E11data_shared+380];
	ld.shared.f32 	%f490, [%r6+380];
	fma.rn.f32 	%f491, %f489, %f490, %f488;
	ld.shared.f32 	%f492, [_ZZ10candidate0E11data_shared+384];
	ld.shared.f32 	%f493, [%r6+384];
	fma.rn.f32 	%f494, %f492, %f493, %f491;
	ld.shared.f32 	%f495, [_ZZ10candidate0E11data_shared+388];
	ld.shared.f32 	%f496, [%r6+388];
	fma.rn.f32 	%f497, %f495, %f496, %f494;
	ld.shared.f32 	%f498, [_ZZ10candidate0E11data_shared+392];
	ld.shared.f32 	%f499, [%r6+392];
	fma.rn.f32 	%f500, %f498, %f499, %f497;
	ld.shared.f32 	%f501, [_ZZ10candidate0E11data_shared+396];
	ld.shared.f32 	%f502, [%r6+396];
	fma.rn.f32 	%f503, %f501, %f502, %f500;
	ld.shared.f32 	%f504, [_ZZ10candidate0E11data_shared+400];
	ld.shared.f32 	%f505, [%r6+400];
	fma.rn.f32 	%f506, %f504, %f505, %f503;
	ld.shared.f32 	%f507, [_ZZ10candidate0E11data_shared+404];
	ld.shared.f32 	%f508, [%r6+404];
	fma.rn.f32 	%f509, %f507, %f508, %f506;
	ld.shared.f32 	%f510, [_ZZ10candidate0E11data_shared+408];
	ld.shared.f32 	%f511, [%r6+408];
	fma.rn.f32 	%f512, %f510, %f511, %f509;
	ld.shared.f32 	%f513, [_ZZ10candidate0E11data_shared+412];
	ld.shared.f32 	%f514, [%r6+412];
	fma.rn.f32 	%f515, %f513, %f514, %f512;
	ld.shared.f32 	%f516, [_ZZ10candidate0E11data_shared+416];
	ld.shared.f32 	%f517, [%r6+416];
	fma.rn.f32 	%f518, %f516, %f517, %f515;
	ld.shared.f32 	%f519, [_ZZ10candidate0E11data_shared+420];
	ld.shared.f32 	%f520, [%r6+420];
	fma.rn.f32 	%f521, %f519, %f520, %f518;
	ld.shared.f32 	%f522, [_ZZ10candidate0E11data_shared+424];
	ld.shared.f32 	%f523, [%r6+424];
	fma.rn.f32 	%f524, %f522, %f523, %f521;
	ld.shared.f32 	%f525, [_ZZ10candidate0E11data_shared+428];
	ld.shared.f32 	%f526, [%r6+428];
	fma.rn.f32 	%f527, %f525, %f526, %f524;
	ld.shared.f32 	%f528, [_ZZ10candidate0E11data_shared+432];
	ld.shared.f32 	%f529, [%r6+432];
	fma.rn.f32 	%f530, %f528, %f529, %f527;
	ld.shared.f32 	%f531, [_ZZ10candidate0E11data_shared+436];
	ld.shared.f32 	%f532, [%r6+436];
	fma.rn.f32 	%f533, %f531, %f532, %f530;
	ld.shared.f32 	%f534, [_ZZ10candidate0E11data_shared+440];
	ld.shared.f32 	%f535, [%r6+440];
	fma.rn.f32 	%f536, %f534, %f535, %f533;
	ld.shared.f32 	%f537, [_ZZ10candidate0E11data_shared+444];
	ld.shared.f32 	%f538, [%r6+444];
	fma.rn.f32 	%f539, %f537, %f538, %f536;
	ld.shared.f32 	%f540, [_ZZ10candidate0E11data_shared+448];
	ld.shared.f32 	%f541, [%r6+448];
	fma.rn.f32 	%f542, %f540, %f541, %f539;
	ld.shared.f32 	%f543, [_ZZ10candidate0E11data_shared+452];
	ld.shared.f32 	%f544, [%r6+452];
	fma.rn.f32 	%f545, %f543, %f544, %f542;
	ld.shared.f32 	%f546, [_ZZ10candidate0E11data_shared+456];
	ld.shared.f32 	%f547, [%r6+456];
	fma.rn.f32 	%f548, %f546, %f547, %f545;
	ld.shared.f32 	%f549, [_ZZ10candidate0E11data_shared+460];
	ld.shared.f32 	%f550, [%r6+460];
	fma.rn.f32 	%f551, %f549, %f550, %f548;
	ld.shared.f32 	%f552, [_ZZ10candidate0E11data_shared+464];
	ld.shared.f32 	%f553, [%r6+464];
	fma.rn.f32 	%f554, %f552, %f553, %f551;
	ld.shared.f32 	%f555, [_ZZ10candidate0E11data_shared+468];
	ld.shared.f32 	%f556, [%r6+468];
	fma.rn.f32 	%f557, %f555, %f556, %f554;
	ld.shared.f32 	%f558, [_ZZ10candidate0E11data_shared+472];
	ld.shared.f32 	%f559, [%r6+472];
	fma.rn.f32 	%f560, %f558, %f559, %f557;
	ld.shared.f32 	%f561, [_ZZ10candidate0E11data_shared+476];
	ld.shared.f32 	%f562, [%r6+476];
	fma.rn.f32 	%f563, %f561, %f562, %f560;
	ld.shared.f32 	%f564, [_ZZ10candidate0E11data_shared+480];
	ld.shared.f32 	%f565, [%r6+480];
	fma.rn.f32 	%f566, %f564, %f565, %f563;
	ld.shared.f32 	%f567, [_ZZ10candidate0E11data_shared+484];
	ld.shared.f32 	%f568, [%r6+484];
	fma.rn.f32 	%f569, %f567, %f568, %f566;
	ld.shared.f32 	%f570, [_ZZ10candidate0E11data_shared+488];
	ld.shared.f32 	%f571, [%r6+488];
	fma.rn.f32 	%f572, %f570, %f571, %f569;
	ld.shared.f32 	%f573, [_ZZ10candidate0E11data_shared+492];
	ld.shared.f32 	%f574, [%r6+492];
	fma.rn.f32 	%f575, %f573, %f574, %f572;
	ld.shared.f32 	%f576, [_ZZ10candidate0E11data_shared+496];
	ld.shared.f32 	%f577, [%r6+496];
	fma.rn.f32 	%f578, %f576, %f577, %f575;
	ld.shared.f32 	%f579, [_ZZ10candidate0E11data_shared+500];
	ld.shared.f32 	%f580, [%r6+500];
	fma.rn.f32 	%f581, %f579, %f580, %f578;
	ld.shared.f32 	%f582, [_ZZ10candidate0E11data_shared+504];
	ld.shared.f32 	%f583, [%r6+504];
	fma.rn.f32 	%f584, %f582, %f583, %f581;
	ld.shared.f32 	%f585, [_ZZ10candidate0E11data_shared+508];
	ld.shared.f32 	%f586, [%r6+508];
	fma.rn.f32 	%f587, %f585, %f586, %f584;
	ld.shared.f32 	%f588, [_ZZ10candidate0E11data_shared+512];
	ld.shared.f32 	%f589, [%r6+512];
	fma.rn.f32 	%f590, %f588, %f589, %f587;
	ld.shared.f32 	%f591, [_ZZ10candidate0E11data_shared+516];
	ld.shared.f32 	%f592, [%r6+516];
	fma.rn.f32 	%f593, %f591, %f592, %f590;
	ld.shared.f32 	%f594, [_ZZ10candidate0E11data_shared+520];
	ld.shared.f32 	%f595, [%r6+520];
	fma.rn.f32 	%f596, %f594, %f595, %f593;
	ld.shared.f32 	%f597, [_ZZ10candidate0E11data_shared+524];
	ld.shared.f32 	%f598, [%r6+524];
	fma.rn.f32 	%f599, %f597, %f598, %f596;
	ld.shared.f32 	%f600, [_ZZ10candidate0E11data_shared+528];
	ld.shared.f32 	%f601, [%r6+528];
	fma.rn.f32 	%f602, %f600, %f601, %f599;
	ld.shared.f32 	%f603, [_ZZ10candidate0E11data_shared+532];
	ld.shared.f32 	%f604, [%r6+532];
	fma.rn.f32 	%f605, %f603, %f604, %f602;
	ld.shared.f32 	%f606, [_ZZ10candidate0E11data_shared+536];
	ld.shared.f32 	%f607, [%r6+536];
	fma.rn.f32 	%f608, %f606, %f607, %f605;
	ld.shared.f32 	%f609, [_ZZ10candidate0E11data_shared+540];
	ld.shared.f32 	%f610, [%r6+540];
	fma.rn.f32 	%f611, %f609, %f610, %f608;
	ld.shared.f32 	%f612, [_ZZ10candidate0E11data_shared+544];
	ld.shared.f32 	%f613, [%r6+544];
	fma.rn.f32 	%f614, %f612, %f613, %f611;
	ld.shared.f32 	%f615, [_ZZ10candidate0E11data_shared+548];
	ld.shared.f32 	%f616, [%r6+548];
	fma.rn.f32 	%f617, %f615, %f616, %f614;
	ld.shared.f32 	%f618, [_ZZ10candidate0E11data_shared+552];
	ld.shared.f32 	%f619, [%r6+552];
	fma.rn.f32 	%f620, %f618, %f619, %f617;
	ld.shared.f32 	%f621, [_ZZ10candidate0E11data_shared+556];
	ld.shared.f32 	%f622, [%r6+556];
	fma.rn.f32 	%f623, %f621, %f622, %f620;
	ld.shared.f32 	%f624, [_ZZ10candidate0E11data_shared+560];
	ld.shared.f32 	%f625, [%r6+560];
	fma.rn.f32 	%f626, %f624, %f625, %f623;
	ld.shared.f32 	%f627, [_ZZ10candidate0E11data_shared+564];
	ld.shared.f32 	%f628, [%r6+564];
	fma.rn.f32 	%f629, %f627, %f628, %f626;
	ld.shared.f32 	%f630, [_ZZ10candidate0E11data_shared+568];
	ld.shared.f32 	%f631, [%r6+568];
	fma.rn.f32 	%f632, %f630, %f631, %f629;
	ld.shared.f32 	%f633, [_ZZ10candidate0E11data_shared+572];
	ld.shared.f32 	%f634, [%r6+572];
	fma.rn.f32 	%f635, %f633, %f634, %f632;
	ld.shared.f32 	%f636, [_ZZ10candidate0E11data_shared+576];
	ld.shared.f32 	%f637, [%r6+576];
	fma.rn.f32 	%f638, %f636, %f637, %f635;
	ld.shared.f32 	%f639, [_ZZ10candidate0E11data_shared+580];
	ld.shared.f32 	%f640, [%r6+580];
	fma.rn.f32 	%f641, %f639, %f640, %f638;
	ld.shared.f32 	%f642, [_ZZ10candidate0E11data_shared+584];
	ld.shared.f32 	%f643, [%r6+584];
	fma.rn.f32 	%f644, %f642, %f643, %f641;
	ld.shared.f32 	%f645, [_ZZ10candidate0E11data_shared+588];
	ld.shared.f32 	%f646, [%r6+588];
	fma.rn.f32 	%f647, %f645, %f646, %f644;
	ld.shared.f32 	%f648, [_ZZ10candidate0E11data_shared+592];
	ld.shared.f32 	%f649, [%r6+592];
	fma.rn.f32 	%f650, %f648, %f649, %f647;
	ld.shared.f32 	%f651, [_ZZ10candidate0E11data_shared+596];
	ld.shared.f32 	%f652, [%r6+596];
	fma.rn.f32 	%f653, %f651, %f652, %f650;
	ld.shared.f32 	%f654, [_ZZ10candidate0E11data_shared+600];
	ld.shared.f32 	%f655, [%r6+600];
	fma.rn.f32 	%f656, %f654, %f655, %f653;
	ld.shared.f32 	%f657, [_ZZ10candidate0E11data_shared+604];
	ld.shared.f32 	%f658, [%r6+604];
	fma.rn.f32 	%f659, %f657, %f658, %f656;
	ld.shared.f32 	%f660, [_ZZ10candidate0E11data_shared+608];
	ld.shared.f32 	%f661, [%r6+608];
	fma.rn.f32 	%f662, %f660, %f661, %f659;
	ld.shared.f32 	%f663, [_ZZ10candidate0E11data_shared+612];
	ld.shared.f32 	%f664, [%r6+612];
	fma.rn.f32 	%f665, %f663, %f664, %f662;
	ld.shared.f32 	%f666, [_ZZ10candidate0E11data_shared+616];
	ld.shared.f32 	%f667, [%r6+616];
	fma.rn.f32 	%f668, %f666, %f667, %f665;
	ld.shared.f32 	%f669, [_ZZ10candidate0E11data_shared+620];
	ld.shared.f32 	%f670, [%r6+620];
	fma.rn.f32 	%f671, %f669, %f670, %f668;
	ld.shared.f32 	%f672, [_ZZ10candidate0E11data_shared+624];
	ld.shared.f32 	%f673, [%r6+624];
	fma.rn.f32 	%f674, %f672, %f673, %f671;
	ld.shared.f32 	%f675, [_ZZ10candidate0E11data_shared+628];
	ld.shared.f32 	%f676, [%r6+628];
	fma.rn.f32 	%f677, %f675, %f676, %f674;
	ld.shared.f32 	%f678, [_ZZ10candidate0E11data_shared+632];
	ld.shared.f32 	%f679, [%r6+632];
	fma.rn.f32 	%f680, %f678, %f679, %f677;
	ld.shared.f32 	%f681, [_ZZ10candidate0E11data_shared+636];
	ld.shared.f32 	%f682, [%r6+636];
	fma.rn.f32 	%f683, %f681, %f682, %f680;
	ld.shared.f32 	%f684, [_ZZ10candidate0E11data_shared+640];
	ld.shared.f32 	%f685, [%r6+640];
	fma.rn.f32 	%f686, %f684, %f685, %f683;
	ld.shared.f32 	%f687, [_ZZ10candidate0E11data_shared+644];
	ld.shared.f32 	%f688, [%r6+644];
	fma.rn.f32 	%f689, %f687, %f688, %f686;
	ld.shared.f32 	%f690, [_ZZ10candidate0E11data_shared+648];
	ld.shared.f32 	%f691, [%r6+648];
	fma.rn.f32 	%f692, %f690, %f691, %f689;
	ld.shared.f32 	%f693, [_ZZ10candidate0E11data_shared+652];
	ld.shared.f32 	%f694, [%r6+652];
	fma.rn.f32 	%f695, %f693, %f694, %f692;
	ld.shared.f32 	%f696, [_ZZ10candidate0E11data_shared+656];
	ld.shared.f32 	%f697, [%r6+656];
	fma.rn.f32 	%f698, %f696, %f697, %f695;
	ld.shared.f32 	%f699, [_ZZ10candidate0E11data_shared+660];
	ld.shared.f32 	%f700, [%r6+660];
	fma.rn.f32 	%f701, %f699, %f700, %f698;
	ld.shared.f32 	%f702, [_ZZ10candidate0E11data_shared+664];
	ld.shared.f32 	%f703, [%r6+664];
	fma.rn.f32 	%f704, %f702, %f703, %f701;
	ld.shared.f32 	%f705, [_ZZ10candidate0E11data_shared+668];
	ld.shared.f32 	%f706, [%r6+668];
	fma.rn.f32 	%f707, %f705, %f706, %f704;
	ld.shared.f32 	%f708, [_ZZ10candidate0E11data_shared+672];
	ld.shared.f32 	%f709, [%r6+672];
	fma.rn.f32 	%f710, %f708, %f709, %f707;
	ld.shared.f32 	%f711, [_ZZ10candidate0E11data_shared+676];
	ld.shared.f32 	%f712, [%r6+676];
	fma.rn.f32 	%f713, %f711, %f712, %f710;
	ld.shared.f32 	%f714, [_ZZ10candidate0E11data_shared+680];
	ld.shared.f32 	%f715, [%r6+680];
	fma.rn.f32 	%f716, %f714, %f715, %f713;
	ld.shared.f32 	%f717, [_ZZ10candidate0E11data_shared+684];
	ld.shared.f32 	%f718, [%r6+684];
	fma.rn.f32 	%f719, %f717, %f718, %f716;
	ld.shared.f32 	%f720, [_ZZ10candidate0E11data_shared+688];
	ld.shared.f32 	%f721, [%r6+688];
	fma.rn.f32 	%f722, %f720, %f721, %f719;
	ld.shared.f32 	%f723, [_ZZ10candidate0E11data_shared+692];
	ld.shared.f32 	%f724, [%r6+692];
	fma.rn.f32 	%f725, %f723, %f724, %f722;
	ld.shared.f32 	%f726, [_ZZ10candidate0E11data_shared+696];
	ld.shared.f32 	%f727, [%r6+696];
	fma.rn.f32 	%f728, %f726, %f727, %f725;
	ld.shared.f32 	%f729, [_ZZ10candidate0E11data_shared+700];
	ld.shared.f32 	%f730, [%r6+700];
	fma.rn.f32 	%f731, %f729, %f730, %f728;
	ld.shared.f32 	%f732, [_ZZ10candidate0E11data_shared+704];
	ld.shared.f32 	%f733, [%r6+704];
	fma.rn.f32 	%f734, %f732, %f733, %f731;
	ld.shared.f32 	%f735, [_ZZ10candidate0E11data_shared+708];
	ld.shared.f32 	%f736, [%r6+708];
	fma.rn.f32 	%f737, %f735, %f736, %f734;
	ld.shared.f32 	%f738, [_ZZ10candidate0E11data_shared+712];
	ld.shared.f32 	%f739, [%r6+712];
	fma.rn.f32 	%f740, %f738, %f739, %f737;
	ld.shared.f32 	%f741, [_ZZ10candidate0E11data_shared+716];
	ld.shared.f32 	%f742, [%r6+716];
	fma.rn.f32 	%f743, %f741, %f742, %f740;
	ld.shared.f32 	%f744, [_ZZ10candidate0E11data_shared+720];
	ld.shared.f32 	%f745, [%r6+720];
	fma.rn.f32 	%f746, %f744, %f745, %f743;
	ld.shared.f32 	%f747, [_ZZ10candidate0E11data_shared+724];
	ld.shared.f32 	%f748, [%r6+724];
	fma.rn.f32 	%f749, %f747, %f748, %f746;
	ld.shared.f32 	%f750, [_ZZ10candidate0E11data_shared+728];
	ld.shared.f32 	%f751, [%r6+728];
	fma.rn.f32 	%f752, %f750, %f751, %f749;
	ld.shared.f32 	%f753, [_ZZ10candidate0E11data_shared+732];
	ld.shared.f32 	%f754, [%r6+732];
	fma.rn.f32 	%f755, %f753, %f754, %f752;
	ld.shared.f32 	%f756, [_ZZ10candidate0E11data_shared+736];
	ld.shared.f32 	%f757, [%r6+736];
	fma.rn.f32 	%f758, %f756, %f757, %f755;
	ld.shared.f32 	%f759, [_ZZ10candidate0E11data_shared+740];
	ld.shared.f32 	%f760, [%r6+740];
	fma.rn.f32 	%f761, %f759, %f760, %f758;
	ld.shared.f32 	%f762, [_ZZ10candidate0E11data_shared+744];
	ld.shared.f32 	%f763, [%r6+744];
	fma.rn.f32 	%f764, %f762, %f763, %f761;
	ld.shared.f32 	%f765, [_ZZ10candidate0E11data_shared+748];
	ld.shared.f32 	%f766, [%r6+748];
	fma.rn.f32 	%f767, %f765, %f766, %f764;
	ld.shared.f32 	%f768, [_ZZ10candidate0E11data_shared+752];
	ld.shared.f32 	%f769, [%r6+752];
	fma.rn.f32 	%f770, %f768, %f769, %f767;
	ld.shared.f32 	%f771, [_ZZ10candidate0E11data_shared+756];
	ld.shared.f32 	%f772, [%r6+756];
	fma.rn.f32 	%f773, %f771, %f772, %f770;
	ld.shared.f32 	%f774, [_ZZ10candidate0E11data_shared+760];
	ld.shared.f32 	%f775, [%r6+760];
	fma.rn.f32 	%f776, %f774, %f775, %f773;
	ld.shared.f32 	%f777, [_ZZ10candidate0E11data_shared+764];
	ld.shared.f32 	%f778, [%r6+764];
	fma.rn.f32 	%f779, %f777, %f778, %f776;
	ld.shared.f32 	%f780, [_ZZ10candidate0E11data_shared+768];
	ld.shared.f32 	%f781, [%r6+768];
	fma.rn.f32 	%f782, %f780, %f781, %f779;
	ld.shared.f32 	%f783, [_ZZ10candidate0E11data_shared+772];
	ld.shared.f32 	%f784, [%r6+772];
	fma.rn.f32 	%f785, %f783, %f784, %f782;
	ld.shared.f32 	%f786, [_ZZ10candidate0E11data_shared+776];
	ld.shared.f32 	%f787, [%r6+776];
	fma.rn.f32 	%f788, %f786, %f787, %f785;
	ld.shared.f32 	%f789, [_ZZ10candidate0E11data_shared+780];
	ld.shared.f32 	%f790, [%r6+780];
	fma.rn.f32 	%f793, %f789, %f790, %f788;
	add.s32 	%r407, %r407, 1;
	add.s32 	%r406, %r406, 196;
	add.s32 	%r405, %r405, 196;
	add.s32 	%r404, %r404, 196;
	add.s32 	%r403, %r403, 196;
	add.s32 	%r402, %r402, 196;
	add.s32 	%r401, %r401, 196;
	add.s32 	%r400, %r400, 196;
	add.s32 	%r399, %r399, 196;
	add.s32 	%r398, %r398, 196;
	add.s32 	%r397, %r397, 196;
	add.s32 	%r396, %r396, 196;
	add.s32 	%r395, %r395, 196;
	add.s32 	%r394, %r394, 196;
	add.s32 	%r393, %r393, 196;
	add.s32 	%r392, %r392, 196;
	add.s32 	%r391, %r391, 196;
	add.s32 	%r390, %r390, 196;
	add.s32 	%r389, %r389, 196;
	add.s32 	%r388, %r388, 196;
	add.s32 	%r387, %r387, 196;
	add.s32 	%r386, %r386, 196;
	add.s32 	%r385, %r385, 196;
	add.s32 	%r384, %r384, 196;
	add.s32 	%r383, %r383, 196;
	add.s32 	%r382, %r382, 196;
	add.s32 	%r381, %r381, 196;
	add.s32 	%r380, %r380, 196;
	add.s32 	%r379, %r379, 196;
	add.s32 	%r378, %r378, 196;
	add.s32 	%r377, %r377, 196;
	add.s32 	%r376, %r376, 196;
	add.s32 	%r375, %r375, 196;
	add.s32 	%r374, %r374, 196;
	add.s32 	%r373, %r373, 196;
	add.s32 	%r372, %r372, 196;
	add.s32 	%r371, %r371, 196;
	add.s32 	%r370, %r370, 196;
	add.s32 	%r369, %r369, 196;
	add.s32 	%r368, %r368, 196;
	add.s32 	%r367, %r367, 196;
	add.s32 	%r366, %r366, 196;
	add.s32 	%r365, %r365, 196;
	add.s32 	%r364, %r364, 196;
	add.s32 	%r363, %r363, 196;
	add.s32 	%r362, %r362, 196;
	add.s32 	%r361, %r361, 196;
	add.s32 	%r360, %r360, 196;
	add.s32 	%r359, %r359, 196;
	add.s32 	%r358, %r358, 196;
	add.s64 	%rd116, %rd116, 784;
	setp.ne.s32 	%p52, %r407, 128;
	@%p52 bra 	$L__BB0_1;
	ld.param.u64 	%rd115, [candidate0_param_3];
	ld.param.u64 	%rd114, [candidate0_param_2];
	cvta.to.global.u64 	%rd109, %rd115;
	cvta.to.global.u64 	%rd110, %rd114;
	mad.lo.s32 	%r357, %r4, 50, %r1;
	mul.wide.u32 	%rd111, %r357, 4;
	add.s64 	%rd112, %rd109, %rd111;
	ld.global.nc.f32 	%f791, [%rd112];
	add.f32 	%f792, %f793, %f791;
	add.s64 	%rd113, %rd110, %rd111;
	st.global.f32 	[%rd113], %f792;
	ret;

}


// ===== COMPILED SASS (sm_100) =====

	.target	sm_100

	.elftype	@"ET_EXEC"


//--------------------- .note.nv.tkinfo           --------------------------
	.section	.note.nv.tkinfo,"",@"SHT_NOTE"
	.sectionflags	@"SHF_NOTE_NV_TKINFO"
	.tkinfo
        /*0018*/ 	.word	0x00000002
        /*0030*/ 	.string	""
        /*0030*/ 	.string	"ptxas"
        /*0030*/ 	.string	"Cuda compilation tools, release 13.0, V13.0.88"
        /*0030*/ 	.string	"Build cuda_13.0.r13.0/compiler.36424714_0"
        /*0030*/ 	.string	"-arch sm_100 -m 64 "



//--------------------- .note.nv.cuinfo           --------------------------
	.section	.note.nv.cuinfo,"",@"SHT_NOTE"
	.sectionflags	@"SHF_NOTE_NV_CUINFO"
        /*0018*/ 	.short	0x0002
        /*001a*/ 	.short	0x0064
        /*001c*/ 	.short	0x0082
	.zero		2


//--------------------- .nv.info                  --------------------------
	.section	.nv.info,"",@"SHT_CUDA_INFO"
	.align	4


	//----- nvinfo : EIATTR_REGCOUNT
	.align		4
        /*0000*/ 	.byte	0x04, 0x2f
        /*0002*/ 	.short	(.L_1 - .L_0)
	.align		4
.L_0:
        /*0004*/ 	.word	index@(candidate0)
        /*0008*/ 	.word	0x000000a2


	//----- nvinfo : EIATTR_FRAME_SIZE
	.align		4
.L_1:
        /*000c*/ 	.byte	0x04, 0x11
        /*000e*/ 	.short	(.L_3 - .L_2)
	.align		4
.L_2:
        /*0010*/ 	.word	index@(candidate0)
        /*0014*/ 	.word	0x00000000


	//----- nvinfo : EIATTR_MIN_STACK_SIZE
	.align		4
.L_3:
        /*0018*/ 	.byte	0x04, 0x12
        /*001a*/ 	.short	(.L_5 - .L_4)
	.align		4
.L_4:
        /*001c*/ 	.word	index@(candidate0)
        /*0020*/ 	.word	0x00000000
.L_5:


//--------------------- .nv.compat                --------------------------
	.section	.nv.compat,"",@"SHT_CUDA_COMPAT_INFO"
	.align	4
        /*0000*/ 	.byte	0x02, 0x09, 0x00, 0x00, 0x02, 0x02, 0x01, 0x00, 0x02, 0x05, 0x05, 0x00, 0x03, 0x07, 0x01, 0x01
        /*0010*/ 	.byte	0x02, 0x03, 0x00, 0x00, 0x02, 0x06, 0x01, 0x00, 0x04, 0x0b, 0x08, 0x00, 0x09, 0x00, 0x00, 0x00
        /*0020*/ 	.byte	0x00, 0x00, 0x00, 0x00


//--------------------- .nv.info.candidate0       --------------------------
	.section	.nv.info.candidate0,"",@"SHT_CUDA_INFO"
	.sectionflags	@""
	.align	4


	//----- nvinfo : EIATTR_CUDA_API_VERSION
	.align		4
        /*0000*/ 	.byte	0x04, 0x37
        /*0002*/ 	.short	(.L_7 - .L_6)
.L_6:
        /*0004*/ 	.word	0x00000082


	//----- nvinfo : EIATTR_KPARAM_INFO
	.align		4
.L_7:
        /*0008*/ 	.byte	0x04, 0x17
        /*000a*/ 	.short	(.L_9 - .L_8)
.L_8:
        /*000c*/ 	.word	0x00000000
        /*0010*/ 	.short	0x0003
        /*0012*/ 	.short	0x0018
        /*0014*/ 	.byte	0x00, 0xf5, 0x21, 0x00


	//----- nvinfo : EIATTR_KPARAM_INFO
	.align		4
.L_9:
        /*0018*/ 	.byte	0x04, 0x17
        /*001a*/ 	.short	(.L_11 - .L_10)
.L_10:
        /*001c*/ 	.word	0x00000000
        /*0020*/ 	.short	0x0002
        /*0022*/ 	.short	0x0010
        /*0024*/ 	.byte	0x00, 0xf5, 0x21, 0x00


	//----- nvinfo : EIATTR_KPARAM_INFO
	.align		4
.L_11:
        /*0028*/ 	.byte	0x04, 0x17
        /*002a*/ 	.short	(.L_13 - .L_12)
.L_12:
        /*002c*/ 	.word	0x00000000
        /*0030*/ 	.short	0x0001
        /*0032*/ 	.short	0x0008
        /*0034*/ 	.byte	0x00, 0xf5, 0x21, 0x00


	//----- nvinfo : EIATTR_KPARAM_INFO
	.align		4
.L_13:
        /*0038*/ 	.byte	0x04, 0x17
        /*003a*/ 	.short	(.L_15 - .L_14)
.L_14:
        /*003c*/ 	.word	0x00000000
        /*0040*/ 	.short	0x0000
        /*0042*/ 	.short	0x0000
        /*0044*/ 	.byte	0x00, 0xf5, 0x21, 0x00


	//----- nvinfo : EIATTR_SPARSE_MMA_MASK
	.align		4
.L_15:
        /*0048*/ 	.byte	0x03, 0x50
        /*004a*/ 	.short	0x0000


	//----- nvinfo : EIATTR_MAXREG_COUNT
	.align		4
        /*004c*/ 	.byte	0x03, 0x1b
        /*004e*/ 	.short	0x00ff


	//----- nvinfo : EIATTR_NUM_BARRIERS
	.align		4
        /*0050*/ 	.byte	0x02, 0x4c
        /*0052*/ 	.byte	0x01
	.zero		1


	//----- nvinfo : EIATTR_MERCURY_ISA_VERSION
	.align		4
        /*0054*/ 	.byte	0x03, 0x5f
        /*0056*/ 	.short	0x0101


	//----- nvinfo : EIATTR_VRC_CTA_INIT_COUNT
	.align		4
        /*0058*/ 	.byte	0x02, 0x4a
	.zero		1
	.zero		1


	//----- nvinfo : EIATTR_EXIT_INSTR_OFFSETS
	.align		4
        /*005c*/ 	.byte	0x04, 0x1c
        /*005e*/ 	.short	(.L_17 - .L_16)


	//   ....[0]....
.L_16:
        /*0060*/ 	.word	0x00003cc0


	//----- nvinfo : EIATTR_MAX_THREADS
	.align		4
.L_17:
        /*0064*/ 	.byte	0x04, 0x05
        /*0066*/ 	.short	(.L_19 - .L_18)
.L_18:
        /*0068*/ 	.word	0x00000032
        /*006c*/ 	.word	0x00000001
        /*0070*/ 	.word	0x00000001


	//----- nvinfo : EIATTR_CBANK_PARAM_SIZE
	.align		4
.L_19:
        /*0074*/ 	.byte	0x03, 0x19
        /*0076*/ 	.short	0x0020


	//----- nvinfo : EIATTR_PARAM_CBANK
	.align		4
        /*0078*/ 	.byte	0x04, 0x0a
        /*007a*/ 	.short	(.L_21 - .L_20)
	.align		4
.L_20:
        /*007c*/ 	.word	index@(.nv.constant0.candidate0)
        /*0080*/ 	.short	0x0380
        /*0082*/ 	.short	0x0020


	//----- nvinfo : EIATTR_SW_WAR
	.align		4
.L_21:
        /*0084*/ 	.byte	0x04, 0x36
        /*0086*/ 	.short	(.L_23 - .L_22)
.L_22:
        /*0088*/ 	.word	0x00000008
.L_23:


//--------------------- .nv.callgraph             --------------------------
	.section	.nv.callgraph,"",@"SHT_CUDA_CALLGRAPH"
	.align	4
	.sectionentsize	8
	.align		4
        /*0000*/ 	.word	0x00000000
	.align		4
        /*0004*/ 	.word	0xffffffff
	.align		4
        /*0008*/ 	.word	0x00000000
	.align		4
        /*000c*/ 	.word	0xfffffffe
	.align		4
        /*0010*/ 	.word	0x00000000
	.align		4
        /*0014*/ 	.word	0xfffffffd
	.align		4
        /*0018*/ 	.word	0x00000000
	.align		4
        /*001c*/ 	.word	0xfffffffc


//--------------------- .text.candidate0          --------------------------
	.section	.text.candidate0,"ax",@progbits
	.align	128
        .global         candidate0
        .type           candidate0,@function
        .size           candidate0,(.L_x_2 - candidate0)
        .other          candidate0,@"STO_CUDA_ENTRY STV_DEFAULT"
candidate0:
.text.candidate0:
[----:B------:R-:W-:Y:S01]  /*0000*/  LDC R1, c[0x0][0x37c] ;  /* 0x0000df00ff017b82 */ /* 0x000fe20000000800 */
[----:B------:R-:W0:Y:S07]  /*0010*/  S2R R0, SR_TID.X ;  /* 0x0000000000007919 */ /* 0x000e2e0000002100 */
[----:B------:R-:W1:Y:S01]  /*0020*/  S2UR UR6, SR_CgaCtaId ;  /* 0x00000000000679c3 */ /* 0x000e620000008800 */
[----:B------:R-:W-:Y:S01]  /*0030*/  UMOV UR4, 0x400 ;  /* 0x0000040000047882 */ /* 0x000fe20000000000 */
[----:B------:R-:W-:Y:S01]  /*0040*/  HFMA2 R157, -RZ, RZ, 0, 0 ;  /* 0x00000000ff9d7431 */ /* 0x000fe200000001ff */
[----:B------:R-:W2:Y:S01]  /*0050*/  S2R R3, SR_CTAID.X ;  /* 0x0000000000037919 */ /* 0x000ea20000002500 */
[----:B------:R-:W-:Y:S01]  /*0060*/  UIADD3 UR5, UPT, UPT, UR4, 0x310, URZ ;  /* 0x0000031004057890 */ /* 0x000fe2000fffe0ff */
[----:B------:R-:W3:Y:S03]  /*0070*/  LDCU.64 UR8, c[0x0][0x358] ;  /* 0x00006b00ff0877ac */ /* 0x000ee60008000a00 */
[----:B------:R-:W4:Y:S01]  /*0080*/  LDC.64 R158, c[0x0][0x388] ;  /* 0x0000e200ff9e7b82 */ /* 0x000f220000000a00 */
[----:B-1----:R-:W-:-:S02]  /*0090*/  ULEA UR5, UR6, UR5, 0x18 ;  /* 0x0000000506057291 */ /* 0x002fc4000f8ec0ff */
[----:B------:R-:W-:Y:S01]  /*00a0*/  ULEA UR4, UR6, UR4, 0x18 ;  /* 0x0000000406047291 */ /* 0x000fe2000f8ec0ff */
[C---:B0-----:R-:W-:Y:S02]  /*00b0*/  SHF.L.U32 R151, R0.reuse, 0x2, RZ ;  /* 0x0000000200977819 */ /* 0x041fe400000006ff */
[C---:B------:R-:W-:Y:S02]  /*00c0*/  ISETP.GE.U32.AND P1, PT, R0.reuse, 0x31, PT ;  /* 0x000000310000780c */ /* 0x040fe40003f26070 */
[----:B------:R-:W-:Y:S01]  /*00d0*/  IADD3 R2, PT, PT, R151, -0xc4, RZ ;  /* 0xffffff3c97027810 */ /* 0x000fe20007ffe0ff */
[----:B--2---:R-:W-:Y:S01]  /*00e0*/  IMAD R152, R3, 0x132400, RZ ;  /* 0x0013240003987824 */ /* 0x004fe200078e02ff */
[----:B------:R-:W-:Y:S01]  /*00f0*/  ISETP.GE.U32.AND P3, PT, R0, 0x30, PT ;  /* 0x000000300000780c */ /* 0x000fe20003f66070 */
[C---:B------:R-:W-:Y:S01]  /*0100*/  VIADD R12, R151.reuse, 0xfffffffc ;  /* 0xfffffffc970c7836 */ /* 0x040fe20000000000 */
[C---:B------:R-:W-:Y:S01]  /*0110*/  SEL R2, R151.reuse, R2, !P1 ;  /* 0x0000000297027207 */ /* 0x040fe20004800000 */
[----:B------:R-:W-:Y:S01]  /*0120*/  VIADD R79, R152, 0xc ;  /* 0x0000000c984f7836 */ /* 0x000fe20000000000 */
[----:B------:R-:W-:Y:S01]  /*0130*/  ISETP.GE.U32.AND P2, PT, R0, 0x2f, PT ;  /* 0x0000002f0000780c */ /* 0x000fe20003f46070 */
        /* <DEDUP_REMOVED lines=8> */
[C---:B------:R-:W-:Y:S01]  /*01c0*/  VIADD R34, R151.reuse, 0xbb8 ;  /* 0x00000bb897227836 */ /* 0x040fe20000000000 */
[C---:B------:R-:W-:Y:S01]  /*01d0*/  IADD3 R83, PT, PT, R152.reuse, 0x4, RZ ;  /* 0x0000000498537810 */ /* 0x040fe20007ffe0ff */
[----:B------:R-:W-:Y:S01]  /*01e0*/  VIADD R18, R151, 0x4b0 ;  /* 0x000004b097127836 */ /* 0x000fe20000000000 */
[----:B------:R-:W-:-:S02]  /*01f0*/  IADD3 R81, PT, PT, R152, 0x8, RZ ;  /* 0x0000000898517810 */ /* 0x000fc40007ffe0ff */
[C---:B------:R-:W-:Y:S02]  /*0200*/  IADD3 R77, PT, PT, R152.reuse, 0x10, RZ ;  /* 0x00000010984d7810 */ /* 0x040fe40007ffe0ff */
[C---:B------:R-:W-:Y:S02]  /*0210*/  IADD3 R75, PT, PT, R152.reuse, 0x14, RZ ;  /* 0x00000014984b7810 */ /* 0x040fe40007ffe0ff */
[C---:B------:R-:W-:Y:S02]  /*0220*/  @P3 IADD3 R83, PT, PT, R152.reuse, -0xc0, RZ ;  /* 0xffffff4098533810 */ /* 0x040fe40007ffe0ff */
[C---:B------:R-:W-:Y:S02]  /*0230*/  @P2 IADD3 R81, PT, PT, R152.reuse, -0xbc, RZ ;  /* 0xffffff4498512810 */ /* 0x040fe40007ffe0ff */
[C---:B------:R-:W-:Y:S02]  /*0240*/  @P6 IADD3 R79, PT, PT, R152.reuse, -0xb8, RZ ;  /* 0xffffff48984f6810 */ /* 0x040fe40007ffe0ff */
[----:B------:R-:W-:-:S02]  /*0250*/  @P5 IADD3 R77, PT, PT, R152, -0xb4, RZ ;  /* 0xffffff4c984d5810 */ /* 0x000fc40007ffe0ff */
[----:B------:R-:W-:Y:S02]  /*0260*/  @P1 IADD3 R75, PT, PT, R152, -0xb0, RZ ;  /* 0xffffff50984b1810 */ /* 0x000fe40007ffe0ff */
[C---:B------:R-:W-:Y:S02]  /*0270*/  ISETP.GE.U32.AND P3, PT, R0.reuse, 0x2a, PT ;  /* 0x0000002a0000780c */ /* 0x040fe40003f66070 */
[C---:B------:R-:W-:Y:S02]  /*0280*/  ISETP.GE.U32.AND P2, PT, R0.reuse, 0x29, PT ;  /* 0x000000290000780c */ /* 0x040fe40003f46070 */
[C---:B------:R-:W-:Y:S02]  /*0290*/  ISETP.GE.U32.AND P6, PT, R0.reuse, 0x28, PT ;  /* 0x000000280000780c */ /* 0x040fe40003fc6070 */
[C---:B------:R-:W-:Y:S02]  /*02a0*/  ISETP.GE.U32.AND P5, PT, R0.reuse, 0x27, PT ;  /* 0x000000270000780c */ /* 0x040fe40003fa6070 */
[----:B------:R-:W-:-:S02]  /*02b0*/  ISETP.GE.U32.AND P1, PT, R0, 0x26, PT ;  /* 0x000000260000780c */ /* 0x000fc40003f26070 */
[C---:B------:R-:W-:Y:S02]  /*02c0*/  IADD3 R73, PT, PT, R152.reuse, 0x18, RZ ;  /* 0x0000001898497810 */ /* 0x040fe40007ffe0ff */
[----:B------:R-:W-:Y:S02]  /*02d0*/  @P4 IADD3 R73, PT, PT, R152, -0xac, RZ ;  /* 0xffffff5498494810 */ /* 0x000fe40007ffe0ff */
[----:B------:R-:W-:Y:S02]  /*02e0*/  ISETP.GE.U32.AND P4, PT, R0, 0x25, PT ;  /* 0x000000250000780c */ /* 0x000fe40003f86070 */
[C---:B------:R-:W-:Y:S02]  /*02f0*/  IADD3 R69, PT, PT, R152.reuse, 0x20, RZ ;  /* 0x0000002098457810 */ /* 0x040fe40007ffe0ff */
[C---:B------:R-:W-:Y:S02]  /*0300*/  IADD3 R67, PT, PT, R152.reuse, 0x24, RZ ;  /* 0x0000002498437810 */ /* 0x040fe40007ffe0ff */
[C---:B------:R-:W-:Y:S01]  /*0310*/  IADD3 R65, PT, PT, R152.reuse, 0x28, RZ ;  /* 0x0000002898417810 */ /* 0x040fe20007ffe0ff */
[C---:B------:R-:W-:Y:S01]  /*0320*/  @P5 VIADD R65, R152.reuse, 0xffffff64 ;  /* 0xffffff6498415836 */ /* 0x040fe20000000000 */
[----:B------:R-:W-:-:S02]  /*0330*/  IADD3 R63, PT, PT, R152, 0x2c, RZ ;  /* 0x0000002c983f7810 */ /* 0x000fc40007ffe0ff */
[C---:B------:R-:W-:Y:S02]  /*0340*/  @P3 IADD3 R71, PT, PT, R152.reuse, -0xa8, RZ ;  /* 0xffffff5898473810 */ /* 0x040fe40007ffe0ff */
[C---:B------:R-:W-:Y:S02]  /*0350*/  @P2 IADD3 R69, PT, PT, R152.reuse, -0xa4, RZ ;  /* 0xffffff5c98452810 */ /* 0x040fe40007ffe0ff */
[C---:B------:R-:W-:Y:S02]  /*0360*/  @P6 IADD3 R67, PT, PT, R152.reuse, -0xa0, RZ ;  /* 0xffffff6098436810 */ /* 0x040fe40007ffe0ff */
[----:B------:R-:W-:Y:S02]  /*0370*/  @P1 IADD3 R63, PT, PT, R152, -0x98, RZ ;  /* 0xffffff68983f1810 */ /* 0x000fe40007ffe0ff */
[C---:B------:R-:W-:Y:S02]  /*0380*/  ISETP.GE.U32.AND P3, PT, R0.reuse, 0x24, PT ;  /* 0x000000240000780c */ /* 0x040fe40003f66070 */
[----:B------:R-:W-:-:S02]  /*0390*/  ISETP.GE.U32.AND P2, PT, R0, 0x23, PT ;  /* 0x000000230000780c */ /* 0x000fc40003f46070 */
[C---:B------:R-:W-:Y:S02]  /*03a0*/  ISETP.GE.U32.AND P6, PT, R0.reuse, 0x22, PT ;  /* 0x000000220000780c */ /* 0x040fe40003fc6070 */
[C---:B------:R-:W-:Y:S02]  /*03b0*/  ISETP.GE.U32.AND P5, PT, R0.reuse, 0x21, PT ;  /* 0x000000210000780c */ /* 0x040fe40003fa6070 */
[----:B------:R-:W-:Y:S02]  /*03c0*/  ISETP.GE.U32.AND P1, PT, R0, 0x20, PT ;  /* 0x000000200000780c */ /* 0x000fe40003f26070 */
[C---:B------:R-:W-:Y:S02]  /*03d0*/  IADD3 R61, PT, PT, R152.reuse, 0x30, RZ ;  /* 0x00000030983d7810 */ /* 0x040fe40007ffe0ff */
[----:B------:R-:W-:Y:S02]  /*03e0*/  @P4 IADD3 R61, PT, PT, R152, -0x94, RZ ;  /* 0xffffff6c983d4810 */ /* 0x000fe40007ffe0ff */
[----:B------:R-:W-:-:S02]  /*03f0*/  ISETP.GE.U32.AND P4, PT, R0, 0x1f, PT ;  /* 0x0000001f0000780c */ /* 0x000fc40003f86070 */
[C---:B------:R-:W-:Y:S02]  /*0400*/  IADD3 R47, PT, PT, R152.reuse, 0x34, RZ ;  /* 0x00000034982f7810 */ /* 0x040fe40007ffe0ff */
[C---:B------:R-:W-:Y:S02]  /*0410*/  IADD3 R59, PT, PT, R152.reuse, 0x38, RZ ;  /* 0x00000038983b7810 */ /* 0x040fe40007ffe0ff */
[C---:B------:R-:W-:Y:S02]  /*0420*/  IADD3 R57, PT, PT, R152.reuse, 0x3c, RZ ;  /* 0x0000003c98397810 */ /* 0x040fe40007ffe0ff */
[C---:B------:R-:W-:Y:S02]  /*0430*/  IADD3 R53, PT, PT, R152.reuse, 0x44, RZ ;  /* 0x0000004498357810 */ /* 0x040fe40007ffe0ff */
[C---:B------:R-:W-:Y:S02]  /*0440*/  @P3 IADD3 R47, PT, PT, R152.reuse, -0x90, RZ ;  /* 0xffffff70982f3810 */ /* 0x040fe40007ffe0ff */
[----:B------:R-:W-:-:S02]  /*0450*/  @P2 IADD3 R59, PT, PT, R152, -0x8c, RZ ;  /* 0xffffff74983b2810 */ /* 0x000fc40007ffe0ff */
[C---:B------:R-:W-:Y:S02]  /*0460*/  @P6 IADD3 R57, PT, PT, R152.reuse, -0x88, RZ ;  /* 0xffffff7898396810 */ /* 0x040fe40007ffe0ff */
[C---:B------:R-:W-:Y:S02]  /*0470*/  @P5 IADD3 R55, PT, PT, R152.reuse, -0x84, RZ ;  /* 0xffffff7c98375810 */ /* 0x040fe40007ffe0ff */
[----:B------:R-:W-:Y:S02]  /*0480*/  @P1 IADD3 R53, PT, PT, R152, -0x80, RZ ;  /* 0xffffff8098351810 */ /* 0x000fe40007ffe0ff */
[C---:B------:R-:W-:Y:S02]  /*0490*/  ISETP.GE.U32.AND P3, PT, R0.reuse, 0x1e, PT ;  /* 0x0000001e0000780c */ /* 0x040fe40003f66070 */
[C---:B------:R-:W-:Y:S02]  /*04a0*/  ISETP.GE.U32.AND P2, PT, R0.reuse, 0x1d, PT ;  /* 0x0000001d0000780c */ /* 0x040fe40003f46070 */
[----:B------:R-:W-:-:S02]  /*04b0*/  ISETP.GE.U32.AND P6, PT, R0, 0x1c, PT ;  /* 0x0000001c0000780c */ /* 0x000fc40003fc6070 */
[C---:B------:R-:W-:Y:S02]  /*04c0*/  ISETP.GE.U32.AND P5, PT, R0.reuse, 0x1b, PT ;  /* 0x0000001b0000780c */ /* 0x040fe40003fa6070 */
[----:B------:R-:W-:Y:S02]  /*04d0*/  ISETP.GE.U32.AND P1, PT, R0, 0x1a, PT ;  /* 0x0000001a0000780c */ /* 0x000fe40003f26070 */
[C---:B------:R-:W-:Y:S02]  /*04e0*/  IADD3 R49, PT, PT, R152.reuse, 0x48, RZ ;  /* 0x0000004898317810 */ /* 0x040fe40007ffe0ff */
[----:B------:R-:W-:Y:S02]  /*04f0*/  @P4 IADD3 R49, PT, PT, R152, -0x7c, RZ ;  /* 0xffffff8498314810 */ /* 0x000fe40007ffe0ff */
[----:B------:R-:W-:Y:S02]  /*0500*/  ISETP.GE.U32.AND P4, PT, R0, 0x19, PT ;  /* 0x000000190000780c */ /* 0x000fe40003f86070 */
[C---:B------:R-:W-:Y:S01]  /*0510*/  IADD3 R51, PT, PT, R152.reuse, 0x4c, RZ ;  /* 0x0000004c98337810 */ /* 0x040fe20007ffe0ff */
[C---:B------:R-:W-:Y:S01]  /*0520*/  @P3 VIADD R51, R152.reuse, 0xffffff88 ;  /* 0xffffff8898333836 */ /* 0x040fe20000000000 */
[----:B------:R-:W-:-:S02]  /*0530*/  IADD3 R44, PT, PT, R152, 0x50, RZ ;  /* 0x00000050982c7810 */ /* 0x000fc40007ffe0ff */
[C---:B------:R-:W-:Y:S02]  /*0540*/  IADD3 R43, PT, PT, R152.reuse, 0x54, RZ ;  /* 0x00000054982b7810 */ /* 0x040fe40007ffe0ff */
[C---:B------:R-:W-:Y:S02]  /*0550*/  IADD3 R42, PT, PT, R152.reuse, 0x58, RZ ;  /* 0x00000058982a7810 */ /* 0x040fe40007ffe0ff */
[C---:B------:R-:W-:Y:S02]  /*0560*/  IADD3 R41, PT, PT, R152.reuse, 0x5c, RZ ;  /* 0x0000005c98297810 */ /* 0x040fe40007ffe0ff */
        /* <DEDUP_REMOVED lines=45> */
[C---:B------:R-:W-:Y:S02]  /*0840*/  ISETP.GE.U32.AND P4, PT, R0.reuse, 0x7, PT ;  /* 0x000000070000780c */ /* 0x040fe40003f86070 */
[----:B------:R-:W-:-:S02]  /*0850*/  ISETP.GT.U32.AND P0, PT, R0, 0x30, PT ;  /* 0x000000300000780c */ /* 0x000fc40003f04070 */
[C---:B------:R-:W-:Y:S02]  /*0860*/  IADD3 R30, PT, PT, R151.reuse, 0x960, RZ ;  /* 0x00000960971e7810 */ /* 0x040fe40007ffe0ff */
[----:B------:R-:W-:Y:S02]  /*0870*/  IADD3 R32, PT, PT, R151, 0xa28, RZ ;  /* 0x00000a2897207810 */ /* 0x000fe40007ffe0ff */
[C---:B------:R-:W-:Y:S01]  /*0880*/  IADD3 R19, PT, PT, R152.reuse, 0x94, RZ ;  /* 0x0000009498137810 */ /* 0x040fe20007ffe0ff */
[C---:B------:R-:W-:Y:S01]  /*0890*/  @P3 VIADD R19, R152.reuse, 0xffffffd0 ;  /* 0xffffffd098133836 */ /* 0x040fe20000000000 */
[C---:B------:R-:W-:Y:S02]  /*08a0*/  IADD3 R17, PT, PT, R152.reuse, 0x98, RZ ;  /* 0x0000009898117810 */ /* 0x040fe40007ffe0ff */
[C---:B------:R-:W-:Y:S02]  /*08b0*/  IADD3 R16, PT, PT, R152.reuse, 0x9c, RZ ;  /* 0x0000009c98107810 */ /* 0x040fe40007ffe0ff */
[----:B------:R-:W-:-:S02]  /*08c0*/  IADD3 R15, PT, PT, R152, 0xa0, RZ ;  /* 0x000000a0980f7810 */ /* 0x000fc40007ffe0ff */
[----:B------:R-:W-:Y:S02]  /*08d0*/  IADD3 R13, PT, PT, R152, 0xa4, RZ ;  /* 0x000000a4980d7810 */ /* 0x000fe40007ffe0ff */
[----:B------:R-:W-:Y:S02]  /*08e0*/  LOP3.LUT R30, R30, 0xffff, RZ, 0xc0, !PT ;  /* 0x0000ffff1e1e7812 */ /* 0x000fe400078ec0ff */
[C---:B------:R-:W-:Y:S02]  /*08f0*/  @P2 IADD3 R17, PT, PT, R152.reuse, -0x2c, RZ ;  /* 0xffffffd498112810 */ /* 0x040fe40007ffe0ff */
[----:B------:R-:W-:Y:S01]  /*0900*/  @P6 IADD3 R16, PT, PT, R152, -0x28, RZ ;  /* 0xffffffd898106810 */ /* 0x000fe20007ffe0ff */
[----:B------:R-:W-:Y:S01]  /*0910*/  IMAD R30, R30, 0xa73, RZ ;  /* 0x00000a731e1e7824 */ /* 0x000fe200078e02ff */
[C---:B------:R-:W-:Y:S02]  /*0920*/  @P5 IADD3 R15, PT, PT, R152.reuse, -0x24, RZ ;  /* 0xffffffdc980f5810 */ /* 0x040fe40007ffe0ff */
[----:B------:R-:W-:-:S02]  /*0930*/  @P1 IADD3 R13, PT, PT, R152, -0x20, RZ ;  /* 0xffffffe0980d1810 */ /* 0x000fc40007ffe0ff */
[----:B------:R-:W-:Y:S02]  /*0940*/  LOP3.LUT R32, R32, 0xffff, RZ, 0xc0, !PT ;  /* 0x0000ffff20207812 */ /* 0x000fe400078ec0ff */
[C---:B------:R-:W-:Y:S02]  /*0950*/  ISETP.GE.U32.AND P3, PT, R0.reuse, 0x6, PT ;  /* 0x000000060000780c */ /* 0x040fe40003f66070 */
[----:B------:R-:W-:Y:S01]  /*0960*/  ISETP.GE.U32.AND P2, PT, R0, 0x5, PT ;  /* 0x000000050000780c */ /* 0x000fe20003f46070 */
[----:B------:R-:W-:Y:S01]  /*0970*/  IMAD R32, R32, 0xa73, RZ ;  /* 0x00000a7320207824 */ /* 0x000fe200078e02ff */
[C---:B------:R-:W-:Y:S02]  /*0980*/  ISETP.GE.U32.AND P6, PT, R0.reuse, 0x4, PT ;  /* 0x000000040000780c */ /* 0x040fe40003fc6070 */
[C---:B------:R-:W-:Y:S02]  /*0990*/  ISETP.GE.U32.AND P5, PT, R0.reuse, 0x3, PT ;  /* 0x000000030000780c */ /* 0x040fe40003fa6070 */
[----:B------:R-:W-:-:S02]  /*09a0*/  ISETP.GE.U32.AND P1, PT, R0, 0x2, PT ;  /* 0x000000020000780c */ /* 0x000fc40003f26070 */
[C---:B------:R-:W-:Y:S01]  /*09b0*/  IADD3 R11, PT, PT, R152.reuse, 0xa8, RZ ;  /* 0x000000a8980b7810 */ /* 0x040fe20007ffe0ff */
[C---:B------:R-:W-:Y:S01]  /*09c0*/  @P4 VIADD R11, R152.reuse, 0xffffffe4 ;  /* 0xffffffe4980b4836 */ /* 0x040fe20000000000 */
[----:B------:R-:W-:Y:S02]  /*09d0*/  IADD3 R153, PT, PT, R152, 0x6200, RZ ;  /* 0x0000620098997810 */ /* 0x000fe40007ffe0ff */
[----:B------:R-:W-:Y:S02]  /*09e0*/  ISETP.NE.AND P4, PT, R0, RZ, PT ;  /* 0x000000ff0000720c */ /* 0x000fe40003f85270 */
[----:B------:R-:W-:Y:S02]  /*09f0*/  @!P0 IADD3 R153, PT, PT, R152, RZ, RZ ;  /* 0x000000ff98998210 */ /* 0x000fe40007ffe0ff */
[----:B------:R-:W-:Y:S02]  /*0a00*/  SHF.R.U32.HI R116, RZ, 0x13, R30 ;  /* 0x00000013ff747819 */ /* 0x000fe4000001161e */
[----:B------:R-:W-:-:S02]  /*0a10*/  SHF.R.U32.HI R30, RZ, 0x13, R32 ;  /* 0x00000013ff1e7819 */ /* 0x000fc40000011620 */
[----:B------:R-:W-:Y:S01]  /*0a20*/  SEL R45, R12, 0xc0, P4 ;  /* 0x000000c00c2d7807 */ /* 0x000fe20002000000 */
[----:B------:R-:W-:Y:S01]  /*0a30*/  IMAD R116, R116, 0x6200, R61 ;  /* 0x0000620074747824 */ /* 0x000fe200078e023d */
[----:B------:R-:W-:Y:S01]  /*0a40*/  IADD3 R153, PT, PT, R2, R153, RZ ;  /* 0x0000009902997210 */ /* 0x000fe20007ffe0ff */
[----:B------:R-:W-:Y:S01]  /*0a50*/  IMAD R30, R30, 0x6200, R47 ;  /* 0x000062001e1e7824 */ /* 0x000fe200078e022f */
[C---:B------:R-:W-:Y:S02]  /*0a60*/  IADD3 R9, PT, PT, R152.reuse, 0xac, RZ ;  /* 0x000000ac98097810 */ /* 0x040fe40007ffe0ff */
[C---:B------:R-:W-:Y:S01]  /*0a70*/  IADD3 R7, PT, PT, R152.reuse, 0xb0, RZ ;  /* 0x000000b098077810 */ /* 0x040fe20007ffe0ff */
[----:B------:R-:W-:Y:S01]  /*0a80*/  IMAD.IADD R117, R151, 0x1, R30 ;  /* 0x0000000197757824 */ /* 0x000fe200078e021e */
[C---:B------:R-:W-:Y:S02]  /*0a90*/  IADD3 R5, PT, PT, R152.reuse, 0xb4, RZ ;  /* 0x000000b498057810 */ /* 0x040fe40007ffe0ff */
[----:B------:R-:W-:-:S02]  /*0aa0*/  IADD3 R4, PT, PT, R152, 0xb8, RZ ;  /* 0x000000b898047810 */ /* 0x000fc40007ffe0ff */
[C---:B------:R-:W-:Y:S02]  /*0ab0*/  IADD3 R2, PT, PT, R152.reuse, 0xbc, RZ ;  /* 0x000000bc98027810 */ /* 0x040fe40007ffe0ff */
[C---:B------:R-:W-:Y:S02]  /*0ac0*/  @P3 IADD3 R9, PT, PT, R152.reuse, -0x18, RZ ;  /* 0xffffffe898093810 */ /* 0x040fe40007ffe0ff */
[C---:B------:R-:W-:Y:S02]  /*0ad0*/  @P2 IADD3 R7, PT, PT, R152.reuse, -0x14, RZ ;  /* 0xffffffec98072810 */ /* 0x040fe40007ffe0ff */
[C---:B------:R-:W-:Y:S02]  /*0ae0*/  @P6 IADD3 R5, PT, PT, R152.reuse, -0x10, RZ ;  /* 0xfffffff098056810 */ /* 0x040fe40007ffe0ff */
[C---:B------:R-:W-:Y:S02]  /*0af0*/  @P5 IADD3 R4, PT, PT, R152.reuse, -0xc, RZ ;  /* 0xfffffff498045810 */ /* 0x040fe40007ffe0ff */
[----:B------:R-:W-:-:S02]  /*0b00*/  @P1 IADD3 R2, PT, PT, R152, -0x8, RZ ;  /* 0xfffffff898021810 */ /* 0x000fc40007ffe0ff */
[----:B------:R-:W-:Y:S02]  /*0b10*/  IADD3 R152, PT, PT, R152, R45, RZ ;  /* 0x0000002d98987210 */ /* 0x000fe40007ffe0ff */
[C---:B------:R-:W-:Y:S02]  /*0b20*/  IADD3 R32, PT, PT, R151.reuse, 0xaf0, RZ ;  /* 0x00000af097207810 */ /* 0x040fe40007ffe0ff */
[C---:B------:R-:W-:Y:S02]  /*0b30*/  IADD3 R45, PT, PT, R151.reuse, 0xc80, RZ ;  /* 0x00000c80972d7810 */ /* 0x040fe40007ffe0ff */
[C---:B------:R-:W-:Y:S02]  /*0b40*/  IADD3 R47, PT, PT, R151.reuse, 0xe10, RZ ;  /* 0x00000e10972f7810 */ /* 0x040fe40007ffe0ff */
[----:B------:R-:W-:Y:S02]  /*0b50*/  IADD3 R46, PT, PT, R151, 0xd48, RZ ;  /* 0x00000d48972e7810 */ /* 0x000fe40007ffe0ff */
[----:B------:R-:W-:-:S02]  /*0b60*/  LOP3.LUT R32, R32, 0xffff, RZ, 0xc0, !PT ;  /* 0x0000ffff20207812 */ /* 0x000fc400078ec0ff */
[----:B------:R-:W-:Y:S02]  /*0b70*/  LOP3.LUT R34, R34, 0xffff, RZ, 0xc0, !PT ;  /* 0x0000ffff22227812 */ /* 0x000fe400078ec0ff */
[----:B------:R-:W-:Y:S01]  /*0b80*/  LOP3.LUT R45, R45, 0xffff, RZ, 0xc0, !PT ;  /* 0x0000ffff2d2d7812 */ /* 0x000fe200078ec0ff */
[----:B------:R-:W-:Y:S01]  /*0b90*/  IMAD R32, R32, 0xa73, RZ ;  /* 0x00000a7320207824 */ /* 0x000fe200078e02ff */
[----:B------:R-:W-:Y:S01]  /*0ba0*/  LOP3.LUT R47, R47, 0xffff, RZ, 0xc0, !PT ;  /* 0x0000ffff2f2f7812 */ /* 0x000fe200078ec0ff */
[----:B------:R-:W-:Y:S01]  /*0bb0*/  IMAD R34, R34, 0xa73, RZ ;  /* 0x00000a7322227824 */ /* 0x000fe200078e02ff */
[----:B------:R-:W-:Y:S01]  /*0bc0*/  LOP3.LUT R46, R46, 0xffff, RZ, 0xc0, !PT ;  /* 0x0000ffff2e2e7812 */ /* 0x000fe200078ec0ff */
[----:B------:R-:W-:Y:S01]  /*0bd0*/  IMAD R45, R45, 0xa73, RZ ;  /* 0x00000a732d2d7824 */ /* 0x000fe200078e02ff */
[----:B------:R-:W-:Y:S01]  /*0be0*/  SHF.R.U32.HI R118, RZ, 0x13, R32 ;  /* 0x00000013ff767819 */ /* 0x000fe20000011620 */
[----:B------:R-:W-:Y:S01]  /*0bf0*/  IMAD R47, R47, 0xa73, RZ ;  /* 0x00000a732f2f7824 */ /* 0x000fe200078e02ff */
[----:B------:R-:W-:Y:S01]  /*0c00*/  SHF.R.U32.HI R32, RZ, 0x13, R34 ;  /* 0x00000013ff207819 */ /* 0x000fe20000011622 */
[----:B------:R-:W-:Y:S01]  /*0c10*/  IMAD R46, R46, 0xa73, RZ ;  /* 0x00000a732e2e7824 */ /* 0x000fe200078e02ff */
[----:B------:R-:W-:Y:S01]  /*0c20*/  SHF.R.U32.HI R120, RZ, 0x13, R45 ;  /* 0x00000013ff787819 */ /* 0x000fe2000001162d */
[----:B------:R-:W-:Y:S01]  /*0c30*/  IMAD R118, R118, 0x6200, R59 ;  /* 0x0000620076767824 */ /* 0x000fe200078e023b */
[----:B------:R-:W-:Y:S01]  /*0c40*/  SHF.R.U32.HI R122, RZ, 0x13, R47 ;  /* 0x00000013ff7a7819 */ /* 0x000fe2000001162f */
[----:B------:R-:W-:Y:S01]  /*0c50*/  IMAD R32, R32, 0x6200, R57 ;  /* 0x0000620020207824 */ /* 0x000fe200078e0239 */
[----:B------:R-:W-:Y:S01]  /*0c60*/  SHF.R.U32.HI R34, RZ, 0x13, R46 ;  /* 0x00000013ff227819 */ /* 0x000fe2000001162e */
[----:B------:R-:W-:Y:S01]  /*0c70*/  IMAD R120, R120, 0x6200, R55 ;  /* 0x0000620078787824 */ /* 0x000fe200078e0237 */
[C---:B------:R-:W-:Y:S01]  /*0c80*/  IADD3 R45, PT, PT, R151.reuse, 0xed8, RZ ;  /* 0x00000ed8972d7810 */ /* 0x040fe20007ffe0ff */
[----:B------:R-:W-:Y:S01]  /*0c90*/  IMAD R122, R122, 0x6200, R49 ;  /* 0x000062007a7a7824 */ /* 0x000fe200078e0231 */
[C---:B------:R-:W-:Y:S01]  /*0ca0*/  IADD3 R46, PT, PT, R151.reuse, 0xfa0, RZ ;  /* 0x00000fa0972e7810 */ /* 0x040fe20007ffe0ff */
[----:B------:R-:W-:Y:S01]  /*0cb0*/  IMAD R34, R34, 0x6200, R53 ;  /* 0x0000620022227824 */ /* 0x000fe200078e0235 */
[----:B------:R-:W-:-:S02]  /*0cc0*/  IADD3 R47, PT, PT, R151, 0x1068, RZ ;  /* 0x00001068972f7810 */ /* 0x000fc40007ffe0ff */
[----:B------:R-:W-:Y:S02]  /*0cd0*/  IADD3 R48, PT, PT, R151, 0x1130, RZ ;  /* 0x0000113097307810 */ /* 0x000fe40007ffe0ff */
[----:B------:R-:W-:Y:S02]  /*0ce0*/  LOP3.LUT R45, R45, 0xffff, RZ, 0xc0, !PT ;  /* 0x0000ffff2d2d7812 */ /* 0x000fe400078ec0ff */
[----:B------:R-:W-:Y:S02]  /*0cf0*/  IADD3 R49, PT, PT, R151, 0x11f8, RZ ;  /* 0x000011f897317810 */ /* 0x000fe40007ffe0ff */
[----:B------:R-:W-:Y:S01]  /*0d00*/  LOP3.LUT R46, R46, 0xffff, RZ, 0xc0, !PT ;  /* 0x0000ffff2e2e7812 */ /* 0x000fe200078ec0ff */
[----:B------:R-:W-:Y:S01]  /*0d10*/  IMAD R45, R45, 0xa73, RZ ;  /* 0x00000a732d2d7824 */ /* 0x000fe200078e02ff */
[----:B------:R-:W-:Y:S02]  /*0d20*/  LOP3.LUT R50, R47, 0xffff, RZ, 0xc0, !PT ;  /* 0x0000ffff2f327812 */ /* 0x000fe400078ec0ff */
        /* <DEDUP_REMOVED lines=14> */
[----:B------:R-:W-:Y:S01]  /*0e10*/  IADD3 R43, PT, PT, R151, 0x1388, RZ ;  /* 0x00001388972b7810 */ /* 0x000fe20007ffe0ff */
[----:B------:R-:W-:Y:S01]  /*0e20*/  IMAD R42, R47, 0x6200, R42 ;  /* 0x000062002f2a7824 */ /* 0x000fe200078e022a */
[C---:B------:R-:W-:Y:S01]  /*0e30*/  IADD3 R45, PT, PT, R151.reuse, 0x1450, RZ ;  /* 0x00001450972d7810 */ /* 0x040fe20007ffe0ff */
[----:B------:R-:W-:Y:S01]  /*0e40*/  IMAD R50, R50, 0x6200, R41 ;  /* 0x0000620032327824 */ /* 0x000fe200078e0229 */
[C---:B------:R-:W-:Y:S01]  /*0e50*/  IADD3 R47, PT, PT, R151.reuse, 0x1518, RZ ;  /* 0x00001518972f7810 */ /* 0x040fe20007ffe0ff */
[C---:B------:R-:W-:Y:S01]  /*0e60*/  VIADD R41, R151.reuse, 0x12c0 ;  /* 0x000012c097297836 */ /* 0x040fe20000000000 */
[C---:B------:R-:W-:Y:S01]  /*0e70*/  IADD3 R49, PT, PT, R151.reuse, 0x15e0, RZ ;  /* 0x000015e097317810 */ /* 0x040fe20007ffe0ff */
[----:B------:R-:W-:Y:S01]  /*0e80*/  IMAD.IADD R126, R151, 0x1, R42 ;  /* 0x00000001977e7824 */ /* 0x000fe200078e022a */
        /* <DEDUP_REMOVED lines=20> */
[----:B------:R-:W-:Y:S01]  /*0fd0*/  IADD3 R45, PT, PT, R151, 0x19c8, RZ ;  /* 0x000019c8972d7810 */ /* 0x000fe20007ffe0ff */
[----:B------:R-:W-:Y:S01]  /*0fe0*/  IMAD R40, R41, 0x6200, R40 ;  /* 0x0000620029287824 */ /* 0x000fe200078e0228 */
[----:B------:R-:W-:-:S02]  /*0ff0*/  LOP3.LUT R43, R151, 0x1900, RZ, 0xfc, !PT ;  /* 0x00001900972b7812 */ /* 0x000fc400078efcff */
        /* <DEDUP_REMOVED lines=19> */
[C---:B------:R-:W-:Y:S01]  /*1130*/  VIADD R27, R151.reuse, 0x1a90 ;  /* 0x00001a90971b7836 */ /* 0x040fe20000000000 */
[C---:B------:R-:W-:Y:S01]  /*1140*/  IADD3 R35, PT, PT, R151.reuse, 0x1db0, RZ ;  /* 0x00001db097237810 */ /* 0x040fe20007ffe0ff */
[----:B------:R-:W-:Y:S01]  /*1150*/  IMAD R136, R136, 0x6200, R29 ;  /* 0x0000620088887824 */ /* 0x000fe200078e021d */
[C---:B------:R-:W-:Y:S01]  /*1160*/  IADD3 R29, PT, PT, R151.reuse, 0x1b58, RZ ;  /* 0x00001b58971d7810 */ /* 0x040fe20007ffe0ff */
[----:B------:R-:W-:Y:S01]  /*1170*/  IMAD R58, R58, 0x6200, R31 ;  /* 0x000062003a3a7824 */ /* 0x000fe200078e021f */
[----:B------:R-:W-:Y:S01]  /*1180*/  IADD3 R31, PT, PT, R151, 0x1c20, RZ ;  /* 0x00001c20971f7810 */ /* 0x000fe20007ffe0ff */
[----:B------:R-:W-:Y:S01]  /*1190*/  IMAD R134, R134, 0x6200, R33 ;  /* 0x0000620086867824 */ /* 0x000fe200078e0221 */
[----:B------:R-:W-:Y:S01]  /*11a0*/  LOP3.LUT R35, R35, 0xffff, RZ, 0xc0, !PT ;  /* 0x0000ffff23237812 */ /* 0x000fe200078ec0ff */
[C---:B------:R-:W-:Y:S01]  /*11b0*/  IMAD.IADD R135, R151.reuse, 0x1, R58 ;  /* 0x0000000197877824 */ /* 0x040fe200078e023a */
[----:B------:R-:W-:-:S02]  /*11c0*/  IADD3 R33, PT, PT, R151, 0x1ce8, RZ ;  /* 0x00001ce897217810 */ /* 0x000fc40007ffe0ff */
        /* <DEDUP_REMOVED lines=18> */
[C---:B------:R-:W-:Y:S01]  /*12f0*/  VIADD R25, R151.reuse, 0x2198 ;  /* 0x0000219897197836 */ /* 0x040fe20000000000 */
[C---:B------:R-:W-:Y:S01]  /*1300*/  IADD3 R23, PT, PT, R151.reuse, 0x20d0, RZ ;  /* 0x000020d097177810 */ /* 0x040fe20007ffe0ff */
[----:B------:R-:W-:Y:S01]  /*1310*/  IMAD R140, R64, 0x6200, R21 ;  /* 0x00006200408c7824 */ /* 0x000fe200078e0215 */
[----:B------:R-:W-:Y:S01]  /*1320*/  IADD3 R21, PT, PT, R151, 0x2008, RZ ;  /* 0x0000200897157810 */ /* 0x000fe20007ffe0ff */
[----:B------:R-:W-:Y:S01]  /*1330*/  IMAD R72, R66, 0x6200, R19 ;  /* 0x0000620042487824 */ /* 0x000fe200078e0213 */
[----:B------:R-:W-:-:S02]  /*1340*/  LOP3.LUT R17, R17, 0xffff, RZ, 0xc0, !PT ;  /* 0x0000ffff11117812 */ /* 0x000fc400078ec0ff */
[C---:B------:R-:W-:Y:S02]  /*1350*/  IADD3 R19, PT, PT, R151.reuse, 0x1f40, RZ ;  /* 0x00001f4097137810 */ /* 0x040fe40007ffe0ff */
[----:B------:R-:W-:Y:S01]  /*1360*/  IADD3 R6, PT, PT, R151, 0xc8, RZ ;  /* 0x000000c897067810 */ /* 0x000fe20007ffe0ff */
[----:B------:R-:W-:Y:S01]  /*1370*/  IMAD R17, R17, 0xa73, RZ ;  /* 0x00000a7311117824 */ /* 0x000fe200078e02ff */
[----:B------:R-:W-:Y:S02]  /*1380*/  IADD3 R8, PT, PT, R151, 0x190, RZ ;  /* 0x0000019097087810 */ /* 0x000fe40007ffe0ff */
[----:B------:R-:W-:Y:S02]  /*1390*/  LOP3.LUT R23, R23, 0xffff, RZ, 0xc0, !PT ;  /* 0x0000ffff17177812 */ /* 0x000fe400078ec0ff */
[----:B------:R-:W-:Y:S02]  /*13a0*/  LOP3.LUT R25, R25, 0xffff, RZ, 0xc0, !PT ;  /* 0x0000ffff19197812 */ /* 0x000fe400078ec0ff */
[----:B------:R-:W-:Y:S01]  /*13b0*/  IADD3 R10, PT, PT, R151, 0x258, RZ ;  /* 0x00000258970a7810 */ /* 0x000fe20007ffe0ff */
[----:B------:R-:W-:Y:S01]  /*13c0*/  IMAD R23, R23, 0xa73, RZ ;  /* 0x00000a7317177824 */ /* 0x000fe200078e02ff */
[----:B------:R-:W-:Y:S01]  /*13d0*/  LOP3.LUT R21, R21, 0xffff, RZ, 0xc0, !PT ;  /* 0x0000ffff15157812 */ /* 0x000fe200078ec0ff */
[----:B------:R-:W-:Y:S01]  /*13e0*/  IMAD R25, R25, 0xa73, RZ ;  /* 0x00000a7319197824 */ /* 0x000fe200078e02ff */
[----:B------:R-:W-:-:S02]  /*13f0*/  LOP3.LUT R19, R19, 0xffff, RZ, 0xc0, !PT ;  /* 0x0000ffff13137812 */ /* 0x000fc400078ec0ff */
        /* <DEDUP_REMOVED lines=13> */
[----:B------:R-:W0:Y:S01]  /*14d0*/  LDC.64 R16, c[0x0][0x380] ;  /* 0x0000e000ff107b82 */ /* 0x000e220000000a00 */
[----:B------:R-:W-:Y:S01]  /*14e0*/  SHF.R.U32.HI R60, RZ, 0x13, R19 ;  /* 0x00000013ff3c7819 */ /* 0x000fe20000011613 */
[----:B------:R-:W-:Y:S01]  /*14f0*/  IMAD R64, R64, 0x6200, R11 ;  /* 0x0000620040407824 */ /* 0x000fe200078e020b */
        /* <DEDUP_REMOVED lines=10> */
[C---:B------:R-:W-:Y:S01]  /*15a0*/  IADD3 R11, PT, PT, R151.reuse, 0x2328, RZ ;  /* 0x00002328970b7810 */ /* 0x040fe20007ffe0ff */
[----:B------:R-:W-:Y:S01]  /*15b0*/  IMAD R6, R6, 0x6200, R81 ;  /* 0x0000620006067824 */ /* 0x000fe200078e0251 */
[C---:B------:R-:W-:Y:S01]  /*15c0*/  IADD3 R12, PT, PT, R151.reuse, 0x320, RZ ;  /* 0x00000320970c7810 */ /* 0x040fe20007ffe0ff */
[C---:B------:R-:W-:Y:S01]  /*15d0*/  IMAD.IADD R144, R151.reuse, 0x1, R144 ;  /* 0x0000000197907824 */ /* 0x040fe200078e0290 */
[----:B------:R-:W-:-:S02]  /*15e0*/  IADD3 R20, PT, PT, R151, 0x578, RZ ;  /* 0x0000057897147810 */ /* 0x000fc40007ffe0ff */
[C---:B------:R-:W-:Y:S02]  /*15f0*/  IADD3 R22, PT, PT, R151.reuse, 0x640, RZ ;  /* 0x0000064097167810 */ /* 0x040fe40007ffe0ff */
[C---:B------:R-:W-:Y:S02]  /*1600*/  IADD3 R24, PT, PT, R151.reuse, 0x708, RZ ;  /* 0x0000070897187810 */ /* 0x040fe40007ffe0ff */
[C---:B------:R-:W-:Y:S01]  /*1610*/  IADD3 R26, PT, PT, R151.reuse, 0x7d0, RZ ;  /* 0x000007d0971a7810 */ /* 0x040fe20007ffe0ff */
[----:B0-----:R-:W-:Y:S01]  /*1620*/  IMAD.WIDE.U32 R16, R0, 0x10, R16 ;  /* 0x0000001000107825 */ /* 0x001fe200078e0010 */
[C---:B------:R-:W-:Y:S02]  /*1630*/  IADD3 R28, PT, PT, R151.reuse, 0x898, RZ ;  /* 0x00000898971c7810 */ /* 0x040fe40007ffe0ff */
[C---:B------:R-:W-:Y:S02]  /*1640*/  IADD3 R13, PT, PT, R151.reuse, 0x23f0, RZ ;  /* 0x000023f0970d7810 */ /* 0x040fe40007ffe0ff */
[----:B------:R-:W-:-:S02]  /*1650*/  IADD3 R15, PT, PT, R151, 0x24b8, RZ ;  /* 0x000024b8970f7810 */ /* 0x000fc40007ffe0ff */
[----:B------:R-:W-:Y:S02]  /*1660*/  LOP3.LUT R14, R14, 0xffff, RZ, 0xc0, !PT ;  /* 0x0000ffff0e0e7812 */ /* 0x000fe400078ec0ff */
[----:B------:R-:W-:Y:S02]  /*1670*/  LOP3.LUT R19, R9, 0xffff, RZ, 0xc0, !PT ;  /* 0x0000ffff09137812 */ /* 0x000fe400078ec0ff */
[----:B------:R-:W-:Y:S01]  /*1680*/  LOP3.LUT R11, R11, 0xffff, RZ, 0xc0, !PT ;  /* 0x0000ffff0b0b7812 */ /* 0x000fe200078ec0ff */
[----:B------:R-:W-:Y:S01]  /*1690*/  IMAD R14, R14, 0x29d, RZ ;  /* 0x0000029d0e0e7824 */ /* 0x000fe200078e02ff */
        /* <DEDUP_REMOVED lines=14> */
[----:B------:R-:W-:Y:S01]  /*1780*/  IADD3 R9, PT, PT, R151, 0x2580, RZ ;  /* 0x0000258097097810 */ /* 0x000fe20007ffe0ff */
[----:B------:R-:W-:Y:S01]  /*1790*/  IMAD R26, R26, 0xa73, RZ ;  /* 0x00000a731a1a7824 */ /* 0x000fe200078e02ff */
[----:B------:R-:W-:Y:S01]  /*17a0*/  LOP3.LUT R13, R13, 0xffff, RZ, 0xc0, !PT ;  /* 0x0000ffff0d0d7812 */ /* 0x000fe200078ec0ff */
[----:B------:R-:W-:Y:S01]  /*17b0*/  IMAD R28, R28, 0xa73, RZ ;  /* 0x00000a731c1c7824 */ /* 0x000fe200078e02ff */
[----:B------:R-:W-:-:S02]  /*17c0*/  LOP3.LUT R15, R15, 0xffff, RZ, 0xc0, !PT ;  /* 0x0000ffff0f0f7812 */ /* 0x000fc400078ec0ff */
        /* <DEDUP_REMOVED lines=28> */
[C---:B------:R-:W-:Y:S01]  /*1990*/  LEA R155, R0.reuse, UR5, 0x4 ;  /* 0x00000005009b7c11 */ /* 0x040fe2000f8e20ff */
[----:B------:R-:W-:Y:S01]  /*19a0*/  IMAD R60, R11, 0x6200, R2 ;  /* 0x000062000b3c7824 */ /* 0x000fe200078e0202 */
[C---:B------:R-:W-:Y:S01]  /*19b0*/  IADD3 R15, PT, PT, R151.reuse, R8, RZ ;  /* 0x00000008970f7210 */ /* 0x040fe20007ffe0ff */
[C---:B------:R-:W-:Y:S01]  /*19c0*/  IMAD.IADD R7, R151.reuse, 0x1, R12 ;  /* 0x0000000197077824 */ /* 0x040fe200078e020c */
[----:B------:R-:W-:Y:S01]  /*19d0*/  IADD3 R2, PT, PT, R151, R10, RZ ;  /* 0x0000000a97027210 */ /* 0x000fe20007ffe0ff */
[----:B------:R-:W-:Y:S01]  /*19e0*/  IMAD R152, R5, 0x6200, R152 ;  /* 0x0000620005987824 */ /* 0x000fe200078e0298 */
[C---:B------:R-:W-:Y:S01]  /*19f0*/  IADD3 R8, PT, PT, R151.reuse, R14, RZ ;  /* 0x0000000e97087210 */ /* 0x040fe20007ffe0ff */
[----:B------:R-:W-:Y:S01]  /*1a00*/  IMAD.MOV.U32 R5, RZ, RZ, R17 ;  /* 0x000000ffff057224 */ /* 0x000fe200078e0011 */
[C---:B------:R-:W-:Y:S01]  /*1a10*/  IADD3 R4, PT, PT, R151.reuse, R6, RZ ;  /* 0x0000000697047210 */ /* 0x040fe20007ffe0ff */
[----:B------:R-:W-:Y:S01]  /*1a20*/  IMAD R154, R0, 0x300, R155 ;  /* 0x00000300009a7824 */ /* 0x000fe200078e029b */
[----:B------:R-:W-:-:S02]  /*1a30*/  IADD3 R9, PT, PT, R151, R18, RZ ;  /* 0x0000001297097210 */ /* 0x000fc40007ffe0ff */
[C---:B------:R-:W-:Y:S02]  /*1a40*/  IADD3 R10, PT, PT, R151.reuse, R20, RZ ;  /* 0x00000014970a7210 */ /* 0x040fe40007ffe0ff */
[C---:B------:R-:W-:Y:S02]  /*1a50*/  IADD3 R11, PT, PT, R151.reuse, R22, RZ ;  /* 0x00000016970b7210 */ /* 0x040fe40007ffe0ff */
[C---:B------:R-:W-:Y:S02]  /*1a60*/  IADD3 R12, PT, PT, R151.reuse, R24, RZ ;  /* 0x00000018970c7210 */ /* 0x040fe40007ffe0ff */
[C---:B------:R-:W-:Y:S02]  /*1a70*/  IADD3 R13, PT, PT, R151.reuse, R26, RZ ;  /* 0x0000001a970d7210 */ /* 0x040fe40007ffe0ff */
[C---:B------:R-:W-:Y:S02]  /*1a80*/  IADD3 R14, PT, PT, R151.reuse, R28, RZ ;  /* 0x0000001c970e7210 */ /* 0x040fe40007ffe0ff */
        /* <DEDUP_REMOVED lines=31> */
[----:B------:R-:W-:Y:S02]  /*1c80*/  IADD3 R151, PT, PT, R151, R60, RZ ;  /* 0x0000003c97977210 */ /* 0x000fe40007ffe0ff */
[----:B------:R-:W-:Y:S02]  /*1c90*/  MOV R6, R16 ;  /* 0x0000001000067202 */ /* 0x000fe40000000f00 */
[----:B------:R-:W-:Y:S01]  /*1ca0*/  LEA R156, R0, UR4, 0x4 ;  /* 0x00000004009c7c11 */ /* 0x000fe2000f8e20ff */
[----:B---34-:R-:W-:-:S06]  /*1cb0*/  UMOV UR4, URZ ;  /* 0x000000ff00047c82 */ /* 0x018fcc0008000000 */
.L_x_0:
[----:B------:R-:W-:Y:S01]  /*1cc0*/  @!P0 MOV R16, R6 ;  /* 0x0000000600108202 */ /* 0x000fe20000000f00 */
[--C-:B------:R-:W-:Y:S01]  /*1cd0*/  IMAD.WIDE.U32 R20, R153, 0x4, R158.reuse ;  /* 0x0000000499147825 */ /* 0x100fe200078e009e */
[----:B------:R-:W-:Y:S01]  /*1ce0*/  @!P0 MOV R17, R5 ;  /* 0x0000000500118202 */ /* 0x000fe20000000f00 */
[----:B------:R-:W-:Y:S02]  /*1cf0*/  BAR.SYNC.DEFER_BLOCKING 0x0 ;  /* 0x0000000000007b1d */ /* 0x000fe40000010000 */
[----:B------:R-:W-:-:S04]  /*1d00*/  IMAD.WIDE.U32 R24, R2, 0x4, R158 ;  /* 0x0000000402187825 */ /* 0x000fc800078e009e */
[--C-:B------:R-:W-:Y:S01]  /*1d10*/  IMAD.WIDE.U32 R28, R4, 0x4, R158.reuse ;  /* 0x00000004041c7825 */ /* 0x100fe200078e009e */
[----:B------:R-:W2:Y:S03]  /*1d20*/  @!P0 LDG.E.128.CONSTANT R16, desc[UR8][R16.64] ;  /* 0x0000000810108981 */ /* 0x000ea6000c1e9d00 */
[--C-:B------:R-:W-:Y:S01]  /*1d30*/  IMAD.WIDE.U32 R32, R15, 0x4, R158.reuse ;  /* 0x000000040f207825 */ /* 0x100fe200078e009e */
[----:B------:R-:W3:Y:S03]  /*1d40*/  LDG.E.128.CONSTANT R20, desc[UR8][R20.64] ;  /* 0x0000000814147981 */ /* 0x000ee6000c1e9d00 */
[--C-:B------:R-:W-:Y:S01]  /*1d50*/  IMAD.WIDE.U32 R36, R7, 0x4, R158.reuse ;  /* 0x0000000407247825 */ /* 0x100fe200078e009e */
[----:B------:R-:W4:Y:S03]  /*1d60*/  LDG.E.128.CONSTANT R24, desc[UR8][R24.64] ;  /* 0x0000000818187981 */ /* 0x000f26000c1e9d00 */
[--C-:B------:R-:W-:Y:S01]  /*1d70*/  IMAD.WIDE.U32 R40, R8, 0x4, R158.reuse ;  /* 0x0000000408287825 */ /* 0x100fe200078e009e */
[----:B------:R-:W5:Y:S03]  /*1d80*/  LDG.E.128.CONSTANT R28, desc[UR8][R28.64] ;  /* 0x000000081c1c7981 */ /* 0x000f66000c1e9d00 */
        /* <DEDUP_REMOVED lines=35> */
[----:B------:R-:W5:Y:S04]  /*1fc0*/  LDG.E.128.CONSTANT R100, desc[UR8][R100.64] ;  /* 0x0000000864647981 */ /* 0x000f68000c1e9d00 */
[----:B------:R-:W5:Y:S04]  /*1fd0*/  LDG.E.128.CONSTANT R104, desc[UR8][R104.64] ;  /* 0x0000000868687981 */ /* 0x000f68000c1e9d00 */
[----:B------:R-:W5:Y:S04]  /*1fe0*/  LDG.E.128.CONSTANT R108, desc[UR8][R108.64] ;  /* 0x000000086c6c7981 */ /* 0x000f68000c1e9d00 */
[----:B------:R-:W5:Y:S04]  /*1ff0*/  LDG.E.128.CONSTANT R112, desc[UR8][R112.64] ;  /* 0x0000000870707981 */ /* 0x000f68000c1e9d00 */
[----:B--2---:R0:W-:Y:S04]  /*2000*/  @!P0 STS.128 [R156], R16 ;  /* 0x000000109c008388 */ /* 0x0041e80000000c00 */
[----:B---3--:R1:W-:Y:S04]  /*2010*/  STS.128 [R155], R20 ;  /* 0x000000149b007388 */ /* 0x0083e80000000c00 */
[----:B----4-:R2:W-:Y:S04]  /*2020*/  STS.128 [R155+0x320], R24 ;  /* 0x000320189b007388 */ /* 0x0105e80000000c00 */
[----:B-----5:R3:W-:Y:S04]  /*2030*/  STS.128 [R155+0x640], R28 ;  /* 0x0006401c9b007388 */ /* 0x0207e80000000c00 */
[----:B------:R4:W-:Y:S01]  /*2040*/  STS.128 [R155+0x960], R32 ;  /* 0x000960209b007388 */ /* 0x0009e20000000c00 */
[----:B0-----:R-:W-:-:S03]  /*2050*/  IMAD.WIDE.U32 R16, R128, 0x4, R158 ;  /* 0x0000000480107825 */ /* 0x001fc600078e009e */
[----:B------:R0:W-:Y:S01]  /*2060*/  STS.128 [R155+0xc80], R36 ;  /* 0x000c80249b007388 */ /* 0x0001e20000000c00 */
[----:B-1----:R-:W-:-:S03]  /*2070*/  IMAD.WIDE.U32 R20, R129, 0x4, R158 ;  /* 0x0000000481147825 */ /* 0x002fc600078e009e */
[----:B------:R1:W-:Y:S01]  /*2080*/  STS.128 [R155+0xfa0], R40 ;  /* 0x000fa0289b007388 */ /* 0x0003e20000000c00 */
[----:B--2---:R-:W-:-:S03]  /*2090*/  IMAD.WIDE.U32 R24, R130, 0x4, R158 ;  /* 0x0000000482187825 */ /* 0x004fc600078e009e */
[----:B------:R2:W-:Y:S01]  /*20a0*/  STS.128 [R155+0x12c0], R44 ;  /* 0x0012c02c9b007388 */ /* 0x0005e20000000c00 */
[----:B---3--:R-:W-:-:S03]  /*20b0*/  IMAD.WIDE.U32 R28, R131, 0x4, R158 ;  /* 0x00000004831c7825 */ /* 0x008fc600078e009e */
[----:B------:R3:W-:Y:S01]  /*20c0*/  STS.128 [R155+0x15e0], R48 ;  /* 0x0015e0309b007388 */ /* 0x0007e20000000c00 */
[----:B----4-:R-:W-:-:S03]  /*20d0*/  IMAD.WIDE.U32 R32, R132, 0x4, R158 ;  /* 0x0000000484207825 */ /* 0x010fc600078e009e */
        /* <DEDUP_REMOVED lines=32> */
[----:B------:R-:W5:Y:S01]  /*22e0*/  LDG.E.128.CONSTANT R16, desc[UR8][R16.64] ;  /* 0x0000000810107981 */ /* 0x000f62000c1e9d00 */
[----:B-1----:R-:W-:-:S03]  /*22f0*/  IMAD.WIDE.U32 R100, R149, 0x4, R158 ;  /* 0x0000000495647825 */ /* 0x002fc600078e009e */
[----:B------:R-:W5:Y:S01]  /*2300*/  LDG.E.128.CONSTANT R20, desc[UR8][R20.64] ;  /* 0x0000000814147981 */ /* 0x000f62000c1e9d00 */
[----:B--2---:R-:W-:-:S03]  /*2310*/  IMAD.WIDE.U32 R104, R150, 0x4, R158 ;  /* 0x0000000496687825 */ /* 0x004fc600078e009e */
[----:B------:R-:W2:Y:S01]  /*2320*/  LDG.E.128.CONSTANT R24, desc[UR8][R24.64] ;  /* 0x0000000818187981 */ /* 0x000ea2000c1e9d00 */
[----:B---3--:R-:W-:-:S03]  /*2330*/  IMAD.WIDE.U32 R108, R151, 0x4, R158 ;  /* 0x00000004976c7825 */ /* 0x008fc600078e009e */
[----:B------:R-:W3:Y:S01]  /*2340*/  LDG.E.128.CONSTANT R28, desc[UR8][R28.64] ;  /* 0x000000081c1c7981 */ /* 0x000ee2000c1e9d00 */
[----:B----4-:R-:W-:-:S03]  /*2350*/  IMAD.WIDE.U32 R112, R152, 0x4, R158 ;  /* 0x0000000498707825 */ /* 0x010fc600078e009e */
[----:B------:R-:W4:Y:S04]  /*2360*/  LDG.E.128.CONSTANT R32, desc[UR8][R32.64] ;  /* 0x0000000820207981 */ /* 0x000f28000c1e9d00 */
        /* <DEDUP_REMOVED lines=19> */
[----:B------:R-:W4:Y:S01]  /*24a0*/  LDG.E.128.CONSTANT R112, desc[UR8][R112.64] ;  /* 0x0000000870707981 */ /* 0x000f22000c1e9d00 */
[----:B------:R-:W0:Y:S01]  /*24b0*/  S2UR UR6, SR_CgaCtaId ;  /* 0x00000000000679c3 */ /* 0x000e220000008800 */
[----:B------:R-:W-:-:S02]  /*24c0*/  UMOV UR5, 0x400 ;  /* 0x0000040000057882 */ /* 0x000fc40000000000 */
[----:B0-----:R-:W-:Y:S01]  /*24d0*/  ULEA UR5, UR6, UR5, 0x18 ;  /* 0x0000000506057291 */ /* 0x001fe2000f8ec0ff */
[----:B-----5:R-:W-:Y:S04]  /*24e0*/  STS.128 [R155+0x4b00], R16 ;  /* 0x004b00109b007388 */ /* 0x020fe80000000c00 */
[----:B------:R-:W-:Y:S04]  /*24f0*/  STS.128 [R155+0x4e20], R20 ;  /* 0x004e20149b007388 */ /* 0x000fe80000000c00 */
[----:B--2---:R-:W-:Y:S04]  /*2500*/  STS.128 [R155+0x5140], R24 ;  /* 0x005140189b007388 */ /* 0x004fe80000000c00 */
[----:B---3--:R-:W-:Y:S04]  /*2510*/  STS.128 [R155+0x5460], R28 ;  /* 0x0054601c9b007388 */ /* 0x008fe80000000c00 */
[----:B----4-:R-:W-:Y:S04]  /*2520*/  STS.128 [R155+0x5780], R32 ;  /* 0x005780209b007388 */ /* 0x010fe80000000c00 */
[----:B------:R-:W-:Y:S04]  /*2530*/  STS.128 [R155+0x5aa0], R36 ;  /* 0x005aa0249b007388 */ /* 0x000fe80000000c00 */
        /* <DEDUP_REMOVED lines=18> */
[----:B------:R-:W-:Y:S01]  /*2660*/  STS.128 [R155+0x9600], R112 ;  /* 0x009600709b007388 */ /* 0x000fe20000000c00 */
[----:B------:R-:W-:Y:S06]  /*2670*/  BAR.SYNC.DEFER_BLOCKING 0x0 ;  /* 0x0000000000007b1d */ /* 0x000fec0000010000 */
[----:B------:R-:W-:Y:S04]  /*2680*/  LDS.128 R24, [UR5] ;  /* 0x00000005ff187984 */ /* 0x000fe80008000c00 */
[----:B------:R-:W0:Y:S04]  /*2690*/  LDS.128 R36, [R154] ;  /* 0x000000009a247984 */ /* 0x000e280000000c00 */
[----:B------:R-:W-:Y:S04]  /*26a0*/  LDS.128 R28, [UR5+0x10] ;  /* 0x00001005ff1c7984 */ /* 0x000fe80008000c00 */
[----:B------:R-:W1:Y:S04]  /*26b0*/  LDS.128 R32, [R154+0x10] ;  /* 0x000010009a207984 */ /* 0x000e680000000c00 */
[----:B------:R-:W-:Y:S04]  /*26c0*/  LDS.128 R40, [UR5+0x20] ;  /* 0x00002005ff287984 */ /* 0x000fe80008000c00 */
[----:B------:R-:W2:Y:S04]  /*26d0*/  LDS.128 R44, [R154+0x20] ;  /* 0x000020009a2c7984 */ /* 0x000ea80000000c00 */
[----:B------:R-:W-:Y:S04]  /*26e0*/  LDS.128 R16, [UR5+0x30] ;  /* 0x00003005ff107984 */ /* 0x000fe80008000c00 */
[----:B------:R-:W3:Y:S01]  /*26f0*/  LDS.128 R20, [R154+0x30] ;  /* 0x000030009a147984 */ /* 0x000ee20000000c00 */
[----:B0-----:R-:W-:-:S04]  /*2700*/  FFMA R24, R24, R36, R157 ;  /* 0x0000002418187223 */ /* 0x001fc8000000009d */
[----:B------:R-:W-:-:S04]  /*2710*/  FFMA R25, R25, R37, R24 ;  /* 0x0000002519197223 */ /* 0x000fc80000000018 */
[----:B------:R-:W-:-:S04]  /*2720*/  FFMA R26, R26, R38, R25 ;  /* 0x000000261a1a7223 */ /* 0x000fc80000000019 */
[----:B------:R-:W-:Y:S02]  /*2730*/  FFMA R27, R27, R39, R26 ;  /* 0x000000271b1b7223 */ /* 0x000fe4000000001a */
[----:B------:R-:W-:Y:S02]  /*2740*/  LDS.128 R36, [R154+0x40] ;  /* 0x000040009a247984 */ /* 0x000fe40000000c00 */
[----:B-1----:R-:W-:Y:S02]  /*2750*/  FFMA R28, R28, R32, R27 ;  /* 0x000000201c1c7223 */ /* 0x002fe4000000001b */
[----:B------:R-:W0:Y:S02]  /*2760*/  LDS.128 R24, [UR5+0x40] ;  /* 0x00004005ff187984 */ /* 0x000e240008000c00 */
[----:B------:R-:W-:-:S04]  /*2770*/  FFMA R29, R29, R33, R28 ;  /* 0x000000211d1d7223 */ /* 0x000fc8000000001c */
[----:B------:R-:W-:-:S04]  /*2780*/  FFMA R30, R30, R34, R29 ;  /* 0x000000221e1e7223 */ /* 0x000fc8000000001d */
[----:B------:R-:W-:Y:S02]  /*2790*/  FFMA R31, R31, R35, R30 ;  /* 0x000000231f1f7223 */ /* 0x000fe4000000001e */
[----:B------:R-:W-:Y:S02]  /*27a0*/  LDS.128 R32, [R154+0x50] ;  /* 0x000050009a207984 */ /* 0x000fe40000000c00 */
[----:B--2---:R-:W-:Y:S02]  /*27b0*/  FFMA R40, R40, R44, R31 ;  /* 0x0000002c28287223 */ /* 0x004fe4000000001f */
[----:B------:R-:W1:Y:S02]  /*27c0*/  LDS.128 R28, [UR5+0x50] ;  /* 0x00005005ff1c7984 */ /* 0x000e640008000c00 */
[----:B------:R-:W-:-:S04]  /*27d0*/  FFMA R41, R41, R45, R40 ;  /* 0x0000002d29297223 */ /* 0x000fc80000000028 */
[----:B------:R-:W-:-:S04]  /*27e0*/  FFMA R42, R42, R46, R41 ;  /* 0x0000002e2a2a7223 */ /* 0x000fc80000000029 */
[----:B------:R-:W-:Y:S02]  /*27f0*/  FFMA R43, R43, R47, R42 ;  /* 0x0000002f2b2b7223 */ /* 0x000fe4000000002a */
[----:B------:R-:W-:Y:S02]  /*2800*/  LDS.128 R44, [R154+0x60] ;  /* 0x000060009a2c7984 */ /* 0x000fe40000000c00 */
[----:B---3--:R-:W-:Y:S02]  /*2810*/  FFMA R16, R16, R20, R43 ;  /* 0x0000001410107223 */ /* 0x008fe4000000002b */
[----:B------:R-:W2:Y:S02]  /*2820*/  LDS.128 R40, [UR5+0x60] ;  /* 0x00006005ff287984 */ /* 0x000ea40008000c00 */
[----:B------:R-:W-:-:S04]  /*2830*/  FFMA R17, R17, R21, R16 ;  /* 0x0000001511117223 */ /* 0x000fc80000000010 */
[----:B------:R-:W-:-:S04]  /*2840*/  FFMA R18, R18, R22, R17 ;  /* 0x0000001612127223 */ /* 0x000fc80000000011 */
[----:B------:R-:W-:Y:S02]  /*2850*/  FFMA R19, R19, R23, R18 ;  /* 0x0000001713137223 */ /* 0x000fe40000000012 */
[----:B------:R-:W-:Y:S02]  /*2860*/  LDS.128 R20, [R154+0x70] ;  /* 0x000070009a147984 */ /* 0x000fe40000000c00 */
[----:B0-----:R-:W-:Y:S02]  /*2870*/  FFMA R24, R24, R36, R19 ;  /* 0x0000002418187223 */ /* 0x001fe40000000013 */
[----:B------:R-:W0:Y:S02]  /*2880*/  LDS.128 R16, [UR5+0x70] ;  /* 0x00007005ff107984 */ /* 0x000e240008000c00 */
[----:B------:R-:W-:-:S04]  /*2890*/  FFMA R25, R25, R37, R24 ;  /* 0x0000002519197223 */ /* 0x000fc80000000018 */
[----:B------:R-:W-:-:S04]  /*28a0*/  FFMA R26, R26, R38, R25 ;  /* 0x000000261a1a7223 */ /* 0x000fc80000000019 */
[----:B------:R-:W-:Y:S02]  /*28b0*/  FFMA R27, R27, R39, R26 ;  /* 0x000000271b1b7223 */ /* 0x000fe4000000001a */
[----:B------:R-:W-:Y:S02]  /*28c0*/  LDS.128 R36, [R154+0x80] ;  /* 0x000080009a247984 */ /* 0x000fe40000000c00 */
[----:B-1----:R-:W-:Y:S02]  /*28d0*/  FFMA R28, R28, R32, R27 ;  /* 0x000000201c1c7223 */ /* 0x002fe4000000001b */
[----:B------:R-:W1:Y:S02]  /*28e0*/  LDS.128 R24, [UR5+0x80] ;  /* 0x00008005ff187984 */ /* 0x000e640008000c00 */
[----:B------:R-:W-:-:S04]  /*28f0*/  FFMA R29, R29, R33, R28 ;  /* 0x000000211d1d7223 */ /* 0x000fc8000000001c */
[----:B------:R-:W-:-:S04]  /*2900*/  FFMA R30, R30, R34, R29 ;  /* 0x000000221e1e7223 */ /* 0x000fc8000000001d */
[----:B------:R-:W-:Y:S02]  /*2910*/  FFMA R31, R31, R35, R30 ;  /* 0x000000231f1f7223 */ /* 0x000fe4000000001e */
[----:B------:R-:W-:Y:S02]  /*2920*/  LDS.128 R32, [R154+0x90] ;  /* 0x000090009a207984 */ /* 0x000fe40000000c00 */
[----:B--2---:R-:W-:Y:S02]  /*2930*/  FFMA R40, R40, R44, R31 ;  /* 0x0000002c28287223 */ /* 0x004fe4000000001f */
        /* <DEDUP_REMOVED lines=88> */
[----:B------:R-:W-:Y:S02]  /*2ec0*/  LDS.128 R36, [UR5+0x180] ;  /* 0x00018005ff247984 */ /* 0x000fe40008000c00 */
[----:B--2---:R-:W-:Y:S02]  /*2ed0*/  FFMA R28, R28, R32, R27 ;  /* 0x000000201c1c7223 */ /* 0x004fe4000000001b */
[----:B------:R-:W2:Y:S02]  /*2ee0*/  LDS.128 R24, [R154+0x180] ;  /* 0x000180009a187984 */ /* 0x000ea40000000c00 */
        /* <DEDUP_REMOVED lines=21> */
[----:B------:R-:W-:Y:S02]  /*3040*/  LDS.128 R36, [UR5+0x1c0] ;  /* 0x0001c005ff247984 */ /* 0x000fe40008000c00 */
[----:B0-----:R-:W-:Y:S02]  /*3050*/  FFMA R28, R28, R32, R27 ;  /* 0x000000201c1c7223 */ /* 0x001fe4000000001b */
[----:B------:R-:W0:Y:S02]  /*3060*/  LDS.128 R24, [R154+0x1c0] ;  /* 0x0001c0009a187984 */ /* 0x000e240000000c00 */
[----:B------:R-:W-:-:S04]  /*3070*/  FFMA R29, R29, R33, R28 ;  /* 0x000000211d1d7223 */ /* 0x000fc8000000001c */
[----:B------:R-:W-:-:S04]  /*3080*/  FFMA R30, R30, R34, R29 ;  /* 0x000000221e1e7223 */ /* 0x000fc8000000001d */
[----:B------:R-:W-:Y:S02]  /*3090*/  FFMA R31, R31, R35, R30 ;  /* 0x000000231f1f7223 */ /* 0x000fe4000000001e */
[----:B------:R-:W-:Y:S02]  /*30a0*/  LDS.128 R32, [UR5+0x1d0] ;  /* 0x0001d005ff207984 */ /* 0x000fe40008000c00 */
[----:B-1----:R-:W-:Y:S02]  /*30b0*/  FFMA R40, R40, R44, R31 ;  /* 0x0000002c28287223 */ /* 0x002fe4000000001f */
[----:B------:R-:W1:Y:S02]  /*30c0*/  LDS.128 R28, [R154+0x1d0] ;  /* 0x0001d0009a1c7984 */ /* 0x000e640000000c00 */
        /* <DEDUP_REMOVED lines=116> */
[----:B------:R-:W-:-:S04]  /*3810*/  FFMA R31, R35, R31, R30 ;  /* 0x0000001f231f7223 */ /* 0x000fc8000000001e */
[----:B0-----:R-:W-:-:S04]  /*3820*/  FFMA R40, R44, R40, R31 ;  /* 0x000000282c287223 */ /* 0x001fc8000000001f */
[----:B------:R-:W-:-:S04]  /*3830*/  FFMA R41, R45, R41, R40 ;  /* 0x000000292d297223 */ /* 0x000fc80000000028 */
[----:B------:R-:W-:-:S04]  /*3840*/  FFMA R42, R46, R42, R41 ;  /* 0x0000002a2e2a7223 */ /* 0x000fc80000000029 */
[----:B------:R-:W-:-:S04]  /*3850*/  FFMA R43, R47, R43, R42 ;  /* 0x0000002b2f2b7223 */ /* 0x000fc8000000002a */
[----:B-1----:R-:W-:-:S04]  /*3860*/  FFMA R16, R16, R20, R43 ;  /* 0x0000001410107223 */ /* 0x002fc8000000002b */
[----:B------:R-:W-:-:S04]  /*3870*/  FFMA R17, R17, R21, R16 ;  /* 0x0000001511117223 */ /* 0x000fc80000000010 */
[----:B------:R-:W-:Y:S01]  /*3880*/  FFMA R18, R18, R22, R17 ;  /* 0x0000001612127223 */ /* 0x000fe20000000011 */
[----:B------:R-:W-:-:S03]  /*3890*/  UIADD3 UR4, UPT, UPT, UR4, 0x1, URZ ;  /* 0x0000000104047890 */ /* 0x000fc6000fffe0ff */
[----:B------:R-:W-:Y:S01]  /*38a0*/  FFMA R19, R19, R23, R18 ;  /* 0x0000001713137223 */ /* 0x000fe20000000012 */
[----:B------:R-:W-:-:S03]  /*38b0*/  UISETP.NE.AND UP0, UPT, UR4, 0x80, UPT ;  /* 0x000000800400788c */ /* 0x000fc6000bf05270 */
[----:B--2---:R-:W-:-:S04]  /*38c0*/  FFMA R24, R24, R36, R19 ;  /* 0x0000002418187223 */ /* 0x004fc80000000013 */
[----:B------:R-:W-:Y:S01]  /*38d0*/  FFMA R25, R25, R37, R24 ;  /* 0x0000002519197223 */ /* 0x000fe20000000018 */
[----:B------:R-:W-:-:S03]  /*38e0*/  IADD3 R6, P1, PT, R6, 0x310, RZ ;  /* 0x0000031006067810 */ /* 0x000fc60007f3e0ff */
[----:B------:R-:W-:Y:S01]  /*38f0*/  FFMA R26, R26, R38, R25 ;  /* 0x000000261a1a7223 */ /* 0x000fe20000000019 */
[----:B------:R-:W-:Y:S01]  /*3900*/  IADD3 R152, PT, PT, R152, 0xc4, RZ ;  /* 0x000000c498987810 */ /* 0x000fe20007ffe0ff */
[----:B------:R-:W-:Y:S01]  /*3910*/  VIADD R147, R147, 0xc4 ;  /* 0x000000c493937836 */ /* 0x000fe20000000000 */
[----:B------:R-:W-:Y:S01]  /*3920*/  IADD3 R151, PT, PT, R151, 0xc4, RZ ;  /* 0x000000c497977810 */ /* 0x000fe20007ffe0ff */
[----:B------:R-:W-:Y:S01]  /*3930*/  FFMA R157, R27, R39, R26 ;  /* 0x000000271b9d7223 */ /* 0x000fe2000000001a */
[----:B------:R-:W-:Y:S01]  /*3940*/  IADD3 R150, PT, PT, R150, 0xc4, RZ ;  /* 0x000000c496967810 */ /* 0x000fe20007ffe0ff */
[----:B------:R-:W-:Y:S01]  /*3950*/  VIADD R138, R138, 0xc4 ;  /* 0x000000c48a8a7836 */ /* 0x000fe20000000000 */
[----:B------:R-:W-:Y:S01]  /*3960*/  IADD3 R149, PT, PT, R149, 0xc4, RZ ;  /* 0x000000c495957810 */ /* 0x000fe20007ffe0ff */
[----:B------:R-:W-:Y:S01]  /*3970*/  VIADD R129, R129, 0xc4 ;  /* 0x000000c481817836 */ /* 0x000fe20000000000 */
[----:B------:R-:W-:Y:S01]  /*3980*/  IADD3 R148, PT, PT, R148, 0xc4, RZ ;  /* 0x000000c494947810 */ /* 0x000fe20007ffe0ff */
[----:B------:R-:W-:Y:S01]  /*3990*/  VIADD R120, R120, 0xc4 ;  /* 0x000000c478787836 */ /* 0x000fe20000000000 */
[----:B------:R-:W-:Y:S01]  /*39a0*/  IADD3 R146, PT, PT, R146, 0xc4, RZ ;  /* 0x000000c492927810 */ /* 0x000fe20007ffe0ff */
[----:B------:R-:W-:Y:S01]  /*39b0*/  VIADD R10, R10, 0xc4 ;  /* 0x000000c40a0a7836 */ /* 0x000fe20000000000 */
[----:B------:R-:W-:-:S02]  /*39c0*/  IADD3 R145, PT, PT, R145, 0xc4, RZ ;  /* 0x000000c491917810 */ /* 0x000fc40007ffe0ff */
[----:B------:R-:W-:Y:S02]  /*39d0*/  IADD3 R144, PT, PT, R144, 0xc4, RZ ;  /* 0x000000c490907810 */ /* 0x000fe40007ffe0ff */
[----:B------:R-:W-:Y:S02]  /*39e0*/  IADD3 R143, PT, PT, R143, 0xc4, RZ ;  /* 0x000000c48f8f7810 */ /* 0x000fe40007ffe0ff */
[----:B------:R-:W-:Y:S02]  /*39f0*/  IADD3 R142, PT, PT, R142, 0xc4, RZ ;  /* 0x000000c48e8e7810 */ /* 0x000fe40007ffe0ff */
[----:B------:R-:W-:Y:S02]  /*3a00*/  IADD3 R141, PT, PT, R141, 0xc4, RZ ;  /* 0x000000c48d8d7810 */ /* 0x000fe40007ffe0ff */
[----:B------:R-:W-:Y:S02]  /*3a10*/  IADD3 R140, PT, PT, R140, 0xc4, RZ ;  /* 0x000000c48c8c7810 */ /* 0x000fe40007ffe0ff */
        /* <DEDUP_REMOVED lines=32> */
[----:B------:R-:W-:Y:S01]  /*3c20*/  IADD3.X R5, PT, PT, RZ, R5, RZ, P1, !PT ;  /* 0x00000005ff057210 */ /* 0x000fe20000ffe4ff */
[----:B------:R-:W-:Y:S06]  /*3c30*/  BRA.U UP0, `(.L_x_0) ;  /* 0xffffffe100207547 */ /* 0x000fec000b83ffff */
[----:B------:R-:W0:Y:S01]  /*3c40*/  LDC.64 R4, c[0x0][0x398] ;  /* 0x0000e600ff047b82 */ /* 0x000e220000000a00 */
[----:B------:R-:W-:-:S04]  /*3c50*/  IMAD R7, R3, 0x32, R0 ;  /* 0x0000003203077824 */ /* 0x000fc800078e0200 */
[----:B0-----:R-:W-:-:S03]  /*3c60*/  IMAD.WIDE.U32 R2, R7, 0x4, R4 ;  /* 0x0000000407027825 */ /* 0x001fc600078e0004 */
[----:B------:R-:W0:Y:S03]  /*3c70*/  LDC.64 R4, c[0x0][0x390] ;  /* 0x0000e400ff047b82 */ /* 0x000e260000000a00 */
[----:B------:R-:W2:Y:S01]  /*3c80*/  LDG.E.CONSTANT R2, desc[UR8][R2.64] ;  /* 0x0000000802027981 */ /* 0x000ea2000c1e9900 */
[----:B0-----:R-:W-:-:S04]  /*3c90*/  IMAD.WIDE.U32 R4, R7, 0x4, R4 ;  /* 0x0000000407047825 */ /* 0x001fc800078e0004 */
[----:B--2---:R-:W-:-:S05]  /*3ca0*/  FADD R157, R157, R2 ;  /* 0x000000029d9d7221 */ /* 0x004fca0000000000 */
[----:B------:R-:W-:Y:S01]  /*3cb0*/  STG.E desc[UR8][R4.64], R157 ;  /* 0x0000009d04007986 */ /* 0x000fe2000c101908 */
[----:B------:R-:W-:Y:S05]  /*3cc0*/  EXIT ;  /* 0x000000000000794d */ /* 0x000fea0003800000 */
.L_x_1:
[----:B------:R-:W-:-:S00]  /*3cd0*/  BRA `(.L_x_1) ;  /* 0xfffffffc00fc7947 */ /* 0x000fc0000383ffff */
[----:B------:R-:W-:-:S00]  /*3ce0*/  NOP ;  /* 0x0000000000007918 */ /* 0x000fc00000000000 */
        /* <DEDUP_REMOVED lines=9> */
.L_x_2:


//--------------------- .nv.shared.candidate0     --------------------------
	.section	.nv.shared.candidate0,"aw",@nobits
	.sectionflags	@""
	.align	4
.nv.shared.candidate0:
	.zero		41008


//--------------------- .nv.shared.reserved.0     --------------------------
	.section	.nv.shared.reserved.0,"aw",@nobits
	.weak		__nv_reservedSMEM_offset_0_alias
	.size		__nv_reservedSMEM_offset_0_alias, 0, 64
	.other		__nv_reservedSMEM_offset_0_alias,@"STO_CUDA_RESERVED_SHARED STV_DEFAULT"
__nv_reservedSMEM_offset_0_alias:
	.zero		0
	.zero		64


//--------------------- .nv.constant0.candidate0  --------------------------
	.section	.nv.constant0.candidate0,"a",@progbits
	.sectionflags	@""
	.align	4
.nv.constant0.candidate0:
	.zero		928


//--------------------- SYMBOLS --------------------------

	.type		.nv.reservedSmem.offset0,@object
	.size		.nv.reservedSmem.offset0,0x4
	.type		.nv.reservedSmem.cap,@object
	.size		.nv.reservedSmem.cap,0x4
